def matmul_kernel(
    a_ptr,
    b_ptr,
    c_ptr,
    M,
    N,
    K,
    stride_am,
    stride_ak,
    stride_bk,
    stride_bn,
    stride_cm,
    stride_cn,
    BLOCK_M: tl.constexpr,
    BLOCK_N: tl.constexpr,
    BLOCK_K: tl.constexpr,
    GROUP_M: tl.constexpr,
):
    pid = tl.program_id(axis=0)
    num_pid_m = tl.cdiv(M, BLOCK_M)
    num_pid_n = tl.cdiv(N, BLOCK_N)
    num_pid_in_group = GROUP_M * num_pid_n
    group_id = pid // num_pid_in_group
    first_pid_m = group_id * GROUP_M
    group_size_m = min(num_pid_m - first_pid_m, GROUP_M)
    pid_m = first_pid_m + ((pid % num_pid_in_group) % group_size_m)
    pid_n = (pid % num_pid_in_group) // group_size_m

    offs_am = (pid_m * BLOCK_M + tl.arange(0, BLOCK_M)) % M
    offs_bn = (pid_n * BLOCK_N + tl.arange(0, BLOCK_N)) % N
    offs_k = tl.arange(0, BLOCK_K)
    a_ptrs = a_ptr + offs_am[:, None] * stride_am + offs_k[None, :] * stride_ak
    b_ptrs = b_ptr + offs_k[:, None] * stride_bk + offs_bn[None, :] * stride_bn

    acc = tl.zeros((BLOCK_M, BLOCK_N), dtype=tl.float32)
    for kk in range(0, tl.cdiv(K, BLOCK_K)):
        a = tl.load(a_ptrs, mask=offs_k[None, :] < K - kk * BLOCK_K, other=0.0)
        b = tl.load(b_ptrs, mask=offs_k[:, None] < K - kk * BLOCK_K, other=0.0)
        acc = tl.dot(a, b, acc)
        a_ptrs += BLOCK_K * stride_ak
        b_ptrs += BLOCK_K * stride_bk

    c = acc.to(c_ptr.dtype.element_ty)
    offs_cm = pid_m * BLOCK_M + tl.arange(0, BLOCK_M)
    offs_cn = pid_n * BLOCK_N + tl.arange(0, BLOCK_N)
    c_ptrs = c_ptr + offs_cm[:, None] * stride_cm + offs_cn[None, :] * stride_cn
    mask = (offs_cm[:, None] < M) & (offs_cn[None, :] < N)
    tl.store(c_ptrs, c, mask=mask)

# config = {"BLOCK_K": 32, "BLOCK_M": 16, "BLOCK_N": 64, "GROUP_M": 8, "arch": "sm_80", "dtype": "bf16", "num_ctas": 1, "num_stages": 2, "num_warps": 4}
# arch = sm_80


// ===== COMPILED SASS (sm_80) =====

	.target	sm_80

	.elftype	@"ET_EXEC"


//--------------------- .note.nv.tkinfo           --------------------------
	.section	.note.nv.tkinfo,"",@"SHT_NOTE"
	.sectionflags	@"SHF_NOTE_NV_TKINFO"
	.tkinfo
        /*0018*/ 	.word	0x00000002
        /*0030*/ 	.string	""
        /*0030*/ 	.string	"ptxas"
        /*0030*/ 	.string	"Cuda compilation tools, release 13.0, V13.0.88"
        /*0030*/ 	.string	"Build cuda_13.0.r13.0/compiler.36424714_0"
        /*0030*/ 	.string	"-v  -suppress-debug-info  -lineinfo  -arch sm_80 "



//--------------------- .note.nv.cuinfo           --------------------------
	.section	.note.nv.cuinfo,"",@"SHT_NOTE"
	.sectionflags	@"SHF_NOTE_NV_CUINFO"
        /*0018*/ 	.short	0x0002
        /*001a*/ 	.short	0x0050
        /*001c*/ 	.short	0x0082
	.zero		2


//--------------------- .nv.info                  --------------------------
	.section	.nv.info,"",@"SHT_CUDA_INFO"
	.align	4


	//----- nvinfo : EIATTR_REGCOUNT
	.align		4
        /*0000*/ 	.byte	0x04, 0x2f
        /*0002*/ 	.short	(.L_1 - .L_0)
	.align		4
.L_0:
        /*0004*/ 	.word	index@(matmul_kernel)
        /*0008*/ 	.word	0x00000060


	//----- nvinfo : EIATTR_FRAME_SIZE
	.align		4
.L_1:
        /*000c*/ 	.byte	0x04, 0x11
        /*000e*/ 	.short	(.L_3 - .L_2)
	.align		4
.L_2:
        /*0010*/ 	.word	index@(matmul_kernel)
        /*0014*/ 	.word	0x00000000


	//----- nvinfo : EIATTR_MIN_STACK_SIZE
	.align		4
.L_3:
        /*0018*/ 	.byte	0x04, 0x12
        /*001a*/ 	.short	(.L_5 - .L_4)
	.align		4
.L_4:
        /*001c*/ 	.word	index@(matmul_kernel)
        /*0020*/ 	.word	0x00000000
.L_5:


//--------------------- .nv.info.matmul_kernel    --------------------------
	.section	.nv.info.matmul_kernel,"",@"SHT_CUDA_INFO"
	.sectionflags	@""
	.align	4


	//----- nvinfo : EIATTR_CUDA_API_VERSION
	.align		4
        /*0000*/ 	.byte	0x04, 0x37
        /*0002*/ 	.short	(.L_7 - .L_6)
.L_6:
        /*0004*/ 	.word	0x00000082


	//----- nvinfo : EIATTR_SW2861232_WAR
	.align		4
.L_7:
        /*0008*/ 	.byte	0x01, 0x35
	.zero		2


	//----- nvinfo : EIATTR_PARAM_CBANK
	.align		4
        /*000c*/ 	.byte	0x04, 0x0a
        /*000e*/ 	.short	(.L_9 - .L_8)
	.align		4
.L_8:
        /*0010*/ 	.word	index@(.nv.constant0.matmul_kernel)
        /*0014*/ 	.short	0x0160
        /*0016*/ 	.short	0x0050


	//----- nvinfo : EIATTR_CBANK_PARAM_SIZE
	.align		4
.L_9:
        /*0018*/ 	.byte	0x03, 0x19
        /*001a*/ 	.short	0x0050


	//----- nvinfo : EIATTR_KPARAM_INFO
	.align		4
        /*001c*/ 	.byte	0x04, 0x17
        /*001e*/ 	.short	(.L_11 - .L_10)
.L_10:
        /*0020*/ 	.word	0x00000000
        /*0024*/ 	.short	0x000d
        /*0026*/ 	.short	0x0048
        /*0028*/ 	.byte	0x00, 0xf4, 0x21, 0x00


	//----- nvinfo : EIATTR_KPARAM_INFO
	.align		4
.L_11:
        /*002c*/ 	.byte	0x04, 0x17
        /*002e*/ 	.short	(.L_13 - .L_12)
.L_12:
        /*0030*/ 	.word	0x00000000
        /*0034*/ 	.short	0x000c
        /*0036*/ 	.short	0x0040
        /*0038*/ 	.byte	0x00, 0xf4, 0x21, 0x00


	//----- nvinfo : EIATTR_KPARAM_INFO
	.align		4
.L_13:
        /*003c*/ 	.byte	0x04, 0x17
        /*003e*/ 	.short	(.L_15 - .L_14)
.L_14:
        /*0040*/ 	.word	0x00000000
        /*0044*/ 	.short	0x000b
        /*0046*/ 	.short	0x0038
        /*0048*/ 	.byte	0x00, 0xf0, 0x11, 0x00


	//----- nvinfo : EIATTR_KPARAM_INFO
	.align		4
.L_15:
        /*004c*/ 	.byte	0x04, 0x17
        /*004e*/ 	.short	(.L_17 - .L_16)
.L_16:
        /*0050*/ 	.word	0x00000000
        /*0054*/ 	.short	0x000a
        /*0056*/ 	.short	0x0034
        /*0058*/ 	.byte	0x00, 0xf0, 0x11, 0x00


	//----- nvinfo : EIATTR_KPARAM_INFO
	.align		4
.L_17:
        /*005c*/ 	.byte	0x04, 0x17
        /*005e*/ 	.short	(.L_19 - .L_18)
.L_18:
        /*0060*/ 	.word	0x00000000
        /*0064*/ 	.short	0x0009
        /*0066*/ 	.short	0x0030
        /*0068*/ 	.byte	0x00, 0xf0, 0x11, 0x00


	//----- nvinfo : EIATTR_KPARAM_INFO
	.align		4
.L_19:
        /*006c*/ 	.byte	0x04, 0x17
        /*006e*/ 	.short	(.L_21 - .L_20)
.L_20:
        /*0070*/ 	.word	0x00000000
        /*0074*/ 	.short	0x0008
        /*0076*/ 	.short	0x002c
        /*0078*/ 	.byte	0x00, 0xf0, 0x11, 0x00


	//----- nvinfo : EIATTR_KPARAM_INFO
	.align		4
.L_21:
        /*007c*/ 	.byte	0x04, 0x17
        /*007e*/ 	.short	(.L_23 - .L_22)
.L_22:
        /*0080*/ 	.word	0x00000000
        /*0084*/ 	.short	0x0007
        /*0086*/ 	.short	0x0028
        /*0088*/ 	.byte	0x00, 0xf0, 0x11, 0x00


	//----- nvinfo : EIATTR_KPARAM_INFO
	.align		4
.L_23:
        /*008c*/ 	.byte	0x04, 0x17
        /*008e*/ 	.short	(.L_25 - .L_24)
.L_24:
        /*0090*/ 	.word	0x00000000
        /*0094*/ 	.short	0x0006
        /*0096*/ 	.short	0x0024
        /*0098*/ 	.byte	0x00, 0xf0, 0x11, 0x00


	//----- nvinfo : EIATTR_KPARAM_INFO
	.align		4
.L_25:
        /*009c*/ 	.byte	0x04, 0x17
        /*009e*/ 	.short	(.L_27 - .L_26)
.L_26:
        /*00a0*/ 	.word	0x00000000
        /*00a4*/ 	.short	0x0005
        /*00a6*/ 	.short	0x0020
        /*00a8*/ 	.byte	0x00, 0xf0, 0x11, 0x00


	//----- nvinfo : EIATTR_KPARAM_INFO
	.align		4
.L_27:
        /*00ac*/ 	.byte	0x04, 0x17
        /*00ae*/ 	.short	(.L_29 - .L_28)
.L_28:
        /*00b0*/ 	.word	0x00000000
        /*00b4*/ 	.short	0x0004
        /*00b6*/ 	.short	0x001c
        /*00b8*/ 	.byte	0x00, 0xf0, 0x11, 0x00


	//----- nvinfo : EIATTR_KPARAM_INFO
	.align		4
.L_29:
        /*00bc*/ 	.byte	0x04, 0x17
        /*00be*/ 	.short	(.L_31 - .L_30)
.L_30:
        /*00c0*/ 	.word	0x00000000
        /*00c4*/ 	.short	0x0003
        /*00c6*/ 	.short	0x0018
        /*00c8*/ 	.byte	0x00, 0xf0, 0x11, 0x00


	//----- nvinfo : EIATTR_KPARAM_INFO
	.align		4
.L_31:
        /*00cc*/ 	.byte	0x04, 0x17
        /*00ce*/ 	.short	(.L_33 - .L_32)
.L_32:
        /*00d0*/ 	.word	0x00000000
        /*00d4*/ 	.short	0x0002
        /*00d6*/ 	.short	0x0010
        /*00d8*/ 	.byte	0x00, 0xf4, 0x21, 0x00


	//----- nvinfo : EIATTR_KPARAM_INFO
	.align		4
.L_33:
        /*00dc*/ 	.byte	0x04, 0x17
        /*00de*/ 	.short	(.L_35 - .L_34)
.L_34:
        /*00e0*/ 	.word	0x00000000
        /*00e4*/ 	.short	0x0001
        /*00e6*/ 	.short	0x0008
        /*00e8*/ 	.byte	0x00, 0xf4, 0x21, 0x00


	//----- nvinfo : EIATTR_KPARAM_INFO
	.align		4
.L_35:
        /*00ec*/ 	.byte	0x04, 0x17
        /*00ee*/ 	.short	(.L_37 - .L_36)
.L_36:
        /*00f0*/ 	.word	0x00000000
        /*00f4*/ 	.short	0x0000
        /*00f6*/ 	.short	0x0000
        /*00f8*/ 	.byte	0x00, 0xf4, 0x21, 0x00


	//----- nvinfo : EIATTR_MAXREG_COUNT
	.align		4
.L_37:
        /*00fc*/ 	.byte	0x03, 0x1b
        /*00fe*/ 	.short	0x00ff


	//----- nvinfo : EIATTR_NUM_BARRIERS
	.align		4
        /*0100*/ 	.byte	0x02, 0x4c
        /*0102*/ 	.byte	0x01
	.zero		1


	//----- nvinfo : EIATTR_MERCURY_ISA_VERSION
	.align		4
        /*0104*/ 	.byte	0x03, 0x5f
        /*0106*/ 	.short	0x0000


	//----- nvinfo : EIATTR_EXIT_INSTR_OFFSETS
	.align		4
        /*0108*/ 	.byte	0x04, 0x1c
        /*010a*/ 	.short	(.L_39 - .L_38)


	//   ....[0]....
.L_38:
        /*010c*/ 	.word	0x00002840


	//   ....[1]....
        /*0110*/ 	.word	0x00002870


	//----- nvinfo : EIATTR_REQNTID
	.align		4
.L_39:
        /*0114*/ 	.byte	0x04, 0x10
        /*0116*/ 	.short	(.L_41 - .L_40)
.L_40:
        /*0118*/ 	.word	0x00000080
        /*011c*/ 	.word	0x00000001
        /*0120*/ 	.word	0x00000001
.L_41:


//--------------------- .nv.callgraph             --------------------------
	.section	.nv.callgraph,"",@"SHT_CUDA_CALLGRAPH"
	.align	4
	.sectionentsize	8
	.align		4
        /*0000*/ 	.word	0x00000000
	.align		4
        /*0004*/ 	.word	0xffffffff
	.align		4
        /*0008*/ 	.word	0x00000000
	.align		4
        /*000c*/ 	.word	0xfffffffe
	.align		4
        /*0010*/ 	.word	0x00000000
	.align		4
        /*0014*/ 	.word	0xfffffffd
	.align		4
        /*0018*/ 	.word	0x00000000
	.align		4
        /*001c*/ 	.word	0xfffffffc


//--------------------- .nv.rel.action            --------------------------
	.section	.nv.rel.action,"",@"SHT_CUDA_RELOCINFO"
	.align	8
	.sectionentsize	8
        /*0000*/ 	.byte	0x73, 0x00, 0x00, 0x00, 0x00, 0x00, 0x00, 0x00, 0x00, 0x00, 0x00, 0x11, 0x25, 0x00, 0x05, 0x36


//--------------------- .nv.constant0.matmul_kernel --------------------------
	.section	.nv.constant0.matmul_kernel,"a",@progbits
	.sectionflags	@""
	.align	4
.nv.constant0.matmul_kernel:
	.zero		432


//--------------------- .text.matmul_kernel       --------------------------
	.section	.text.matmul_kernel,"ax",@progbits
	.sectioninfo	@"SHI_REGISTERS=96"
	.align	128
        .global         matmul_kernel
        .type           matmul_kernel,@function
        .size           matmul_kernel,(.L_x_3 - matmul_kernel)
        .other          matmul_kernel,@"STO_CUDA_ENTRY STV_DEFAULT"
matmul_kernel:
.text.matmul_kernel:
[----:B------:R-:W-:Y:S02]  /*0000*/  IMAD.MOV.U32 R1, RZ, RZ, c[0x0][0x28] ;  /* 0x00000a00ff017624 */ /* 0x000fe400078e00ff */
[----:B------:R-:W-:Y:S01]  /*0010*/  IMAD.MOV.U32 R0, RZ, RZ, c[0x0][0x17c] ;  /* 0x00005f00ff007624 */ /* 0x000fe200078e00ff */
[----:B------:R-:W0:Y:S01]  /*0020*/  S2R R5, SR_CTAID.X ;  /* 0x0000000000057919 */ /* 0x000e220000002500 */
[----:B------:R-:W-:-:S03]  /*0030*/  ULDC.64 UR6, c[0x0][0x118] ;  /* 0x0000460000067ab9 */ /* 0x000fc60000000a00 */
[----:B------:R-:W-:-:S04]  /*0040*/  IADD3 R0, R0, 0x3f, RZ ;  /* 0x0000003f00007810 */ /* 0x000fc80007ffe0ff */
[----:B------:R-:W-:-:S04]  /*0050*/  SHF.R.S32.HI R3, RZ, 0x1f, R0 ;  /* 0x0000001fff037819 */ /* 0x000fc80000011400 */
[----:B------:R-:W-:-:S04]  /*0060*/  LEA.HI R3, R3, R0, RZ, 0x6 ;  /* 0x0000000003037211 */ /* 0x000fc800078f30ff */
[----:B------:R-:W-:-:S05]  /*0070*/  SHF.R.S32.HI R3, RZ, 0x6, R3 ;  /* 0x00000006ff037819 */ /* 0x000fca0000011403 */
[----:B------:R-:W-:Y:S01]  /*0080*/  IMAD.SHL.U32 R4, R3, 0x8, RZ ;  /* 0x0000000803047824 */ /* 0x000fe200078e00ff */
[----:B0-----:R-:W-:-:S04]  /*0090*/  IABS R8, R5 ;  /* 0x0000000500087213 */ /* 0x001fc80000000000 */
[-C--:B------:R-:W-:Y:S02]  /*00a0*/  IABS R7, R4.reuse ;  /* 0x0000000400077213 */ /* 0x080fe40000000000 */
[----:B------:R-:W-:Y:S02]  /*00b0*/  IABS R10, R4 ;  /* 0x00000004000a7213 */ /* 0x000fe40000000000 */
[----:B------:R-:W0:Y:S08]  /*00c0*/  I2F.RP R0, R7 ;  /* 0x0000000700007306 */ /* 0x000e300000209400 */
[----:B0-----:R-:W0:Y:S02]  /*00d0*/  MUFU.RCP R0, R0 ;  /* 0x0000000000007308 */ /* 0x001e240000001000 */
[----:B0-----:R-:W-:Y:S01]  /*00e0*/  IADD3 R2, R0, 0xffffffe, RZ ;  /* 0x0ffffffe00027810 */ /* 0x001fe20007ffe0ff */
[----:B------:R-:W-:-:S05]  /*00f0*/  IMAD.MOV R0, RZ, RZ, -R10 ;  /* 0x000000ffff007224 */ /* 0x000fca00078e0a0a */
[----:B------:R0:W1:Y:S02]  /*0100*/  F2I.FTZ.U32.TRUNC.NTZ R3, R2 ;  /* 0x0000000200037305 */ /* 0x000064000021f000 */
[----:B0-----:R-:W-:Y:S02]  /*0110*/  IMAD.MOV.U32 R2, RZ, RZ, RZ ;  /* 0x000000ffff027224 */ /* 0x001fe400078e00ff */
[----:B-1----:R-:W-:-:S04]  /*0120*/  IMAD.MOV R6, RZ, RZ, -R3 ;  /* 0x000000ffff067224 */ /* 0x002fc800078e0a03 */
[----:B------:R-:W-:Y:S02]  /*0130*/  IMAD R9, R6, R7, RZ ;  /* 0x0000000706097224 */ /* 0x000fe400078e02ff */
[----:B------:R-:W-:Y:S02]  /*0140*/  IMAD.MOV.U32 R6, RZ, RZ, R8 ;  /* 0x000000ffff067224 */ /* 0x000fe400078e0008 */
[----:B------:R-:W-:-:S06]  /*0150*/  IMAD.HI.U32 R3, R3, R9, R2 ;  /* 0x0000000903037227 */ /* 0x000fcc00078e0002 */
[----:B------:R-:W-:-:S04]  /*0160*/  IMAD.HI.U32 R3, R3, R6, RZ ;  /* 0x0000000603037227 */ /* 0x000fc800078e00ff */
[----:B------:R-:W-:-:S05]  /*0170*/  IMAD R0, R3, R0, R6 ;  /* 0x0000000003007224 */ /* 0x000fca00078e0206 */
[----:B------:R-:W-:-:S13]  /*0180*/  ISETP.GT.U32.AND P1, PT, R7, R0, PT ;  /* 0x000000000700720c */ /* 0x000fda0003f24070 */
[----:B------:R-:W-:Y:S01]  /*0190*/  @!P1 IMAD.IADD R0, R0, 0x1, -R7 ;  /* 0x0000000100009824 */ /* 0x000fe200078e0a07 */
[----:B------:R-:W-:Y:S02]  /*01a0*/  @!P1 IADD3 R3, R3, 0x1, RZ ;  /* 0x0000000103039810 */ /* 0x000fe40007ffe0ff */
[----:B------:R-:W-:Y:S02]  /*01b0*/  ISETP.NE.AND P1, PT, R4, RZ, PT ;  /* 0x000000ff0400720c */ /* 0x000fe40003f25270 */
[----:B------:R-:W-:Y:S02]  /*01c0*/  ISETP.GE.U32.AND P0, PT, R0, R7, PT ;  /* 0x000000070000720c */ /* 0x000fe40003f06070 */
[----:B------:R-:W-:-:S04]  /*01d0*/  LOP3.LUT R0, R5, R4, RZ, 0x3c, !PT ;  /* 0x0000000405007212 */ /* 0x000fc800078e3cff */
[----:B------:R-:W-:Y:S01]  /*01e0*/  ISETP.GE.AND P2, PT, R0, RZ, PT ;  /* 0x000000ff0000720c */ /* 0x000fe20003f46270 */
[----:B------:R-:W-:-:S05]  /*01f0*/  IMAD.MOV.U32 R0, RZ, RZ, c[0x0][0x178] ;  /* 0x00005e00ff007624 */ /* 0x000fca00078e00ff */
[----:B------:R-:W-:Y:S02]  /*0200*/  IADD3 R0, R0, 0xf, RZ ;  /* 0x0000000f00007810 */ /* 0x000fe40007ffe0ff */
[----:B------:R-:W-:-:S05]  /*0210*/  @P0 IADD3 R3, R3, 0x1, RZ ;  /* 0x0000000103030810 */ /* 0x000fca0007ffe0ff */
[----:B------:R-:W-:Y:S01]  /*0220*/  IMAD.MOV.U32 R2, RZ, RZ, R3 ;  /* 0x000000ffff027224 */ /* 0x000fe200078e0003 */
[----:B------:R-:W-:-:S03]  /*0230*/  SHF.R.S32.HI R3, RZ, 0x1f, R0 ;  /* 0x0000001fff037819 */ /* 0x000fc60000011400 */
[----:B------:R-:W-:Y:S01]  /*0240*/  @!P2 IMAD.MOV R2, RZ, RZ, -R2 ;  /* 0x000000ffff02a224 */ /* 0x000fe200078e0a02 */
[----:B------:R-:W-:Y:S02]  /*0250*/  @!P1 LOP3.LUT R2, RZ, R4, RZ, 0x33, !PT ;  /* 0x00000004ff029212 */ /* 0x000fe400078e33ff */
[----:B------:R-:W-:-:S03]  /*0260*/  LEA.HI R3, R3, R0, RZ, 0x4 ;  /* 0x0000000003037211 */ /* 0x000fc600078f20ff */
[----:B------:R-:W-:Y:S02]  /*0270*/  IMAD.SHL.U32 R6, R2, 0x8, RZ ;  /* 0x0000000802067824 */ /* 0x000fe400078e00ff */
[----:B------:R-:W-:-:S03]  /*0280*/  IMAD.MOV R2, RZ, RZ, -R2 ;  /* 0x000000ffff027224 */ /* 0x000fc600078e0a02 */
[----:B------:R-:W-:Y:S01]  /*0290*/  LEA.HI.SX32 R3, R3, -R6, 0x1c ;  /* 0x8000000603037211 */ /* 0x000fe200078fe2ff */
[----:B------:R-:W-:-:S03]  /*02a0*/  IMAD R4, R4, R2, R5 ;  /* 0x0000000204047224 */ /* 0x000fc600078e0205 */
[----:B------:R-:W-:Y:S02]  /*02b0*/  IMNMX R11, R3, 0x8, PT ;  /* 0x00000008030b7817 */ /* 0x000fe40003800200 */
[----:B------:R-:W-:Y:S02]  /*02c0*/  IABS R9, R4 ;  /* 0x0000000400097213 */ /* 0x000fe40000000000 */
[----:B------:R-:W-:-:S04]  /*02d0*/  IABS R7, R11 ;  /* 0x0000000b00077213 */ /* 0x000fc80000000000 */
[----:B------:R-:W0:Y:S08]  /*02e0*/  I2F.RP R0, R7 ;  /* 0x0000000700007306 */ /* 0x000e300000209400 */
[----:B0-----:R-:W0:Y:S02]  /*02f0*/  MUFU.RCP R0, R0 ;  /* 0x0000000000007308 */ /* 0x001e240000001000 */
[----:B0-----:R-:W-:-:S06]  /*0300*/  IADD3 R3, R0, 0xffffffe, RZ ;  /* 0x0ffffffe00037810 */ /* 0x001fcc0007ffe0ff */
[----:B------:R-:W0:Y:S02]  /*0310*/  F2I.FTZ.U32.TRUNC.NTZ R3, R3 ;  /* 0x0000000300037305 */ /* 0x000e24000021f000 */
[----:B0-----:R-:W-:-:S04]  /*0320*/  IMAD.MOV R8, RZ, RZ, -R3 ;  /* 0x000000ffff087224 */ /* 0x001fc800078e0a03 */
[----:B------:R-:W-:Y:S01]  /*0330*/  IMAD.MOV.U32 R2, RZ, RZ, R8 ;  /* 0x000000ffff027224 */ /* 0x000fe200078e0008 */
[----:B------:R-:W-:-:S03]  /*0340*/  IABS R8, R11 ;  /* 0x0000000b00087213 */ /* 0x000fc60000000000 */
[----:B------:R-:W-:Y:S02]  /*0350*/  IMAD R5, R2, R7, RZ ;  /* 0x0000000702057224 */ /* 0x000fe400078e02ff */
[----:B------:R-:W-:Y:S02]  /*0360*/  IMAD.MOV.U32 R2, RZ, RZ, RZ ;  /* 0x000000ffff027224 */ /* 0x000fe400078e00ff */
[----:B------:R-:W-:Y:S02]  /*0370*/  IMAD.MOV R0, RZ, RZ, -R8 ;  /* 0x000000ffff007224 */ /* 0x000fe400078e0a08 */
[----:B------:R-:W-:-:S06]  /*0380*/  IMAD.HI.U32 R2, R3, R5, R2 ;  /* 0x0000000503027227 */ /* 0x000fcc00078e0002 */
[----:B------:R-:W-:-:S04]  /*0390*/  IMAD.HI.U32 R2, R2, R9, RZ ;  /* 0x0000000902027227 */ /* 0x000fc800078e00ff */
[----:B------:R-:W-:Y:S02]  /*03a0*/  IMAD R0, R2, R0, R9 ;  /* 0x0000000002007224 */ /* 0x000fe400078e0209 */
[----:B------:R-:W-:-:S03]  /*03b0*/  IMAD.MOV.U32 R9, RZ, RZ, c[0x0][0x180] ;  /* 0x00006000ff097624 */ /* 0x000fc600078e00ff */
[----:B------:R-:W-:Y:S02]  /*03c0*/  ISETP.GT.U32.AND P1, PT, R7, R0, PT ;  /* 0x000000000700720c */ /* 0x000fe40003f24070 */
[----:B------:R-:W-:-:S11]  /*03d0*/  IADD3 R9, R9, 0x1f, RZ ;  /* 0x0000001f09097810 */ /* 0x000fd60007ffe0ff */
[----:B------:R-:W-:Y:S01]  /*03e0*/  @!P1 IMAD.IADD R0, R0, 0x1, -R7 ;  /* 0x0000000100009824 */ /* 0x000fe200078e0a07 */
[----:B------:R-:W-:Y:S02]  /*03f0*/  @!P1 IADD3 R2, R2, 0x1, RZ ;  /* 0x0000000102029810 */ /* 0x000fe40007ffe0ff */
[----:B------:R-:W-:Y:S02]  /*0400*/  ISETP.NE.AND P1, PT, R11, RZ, PT ;  /* 0x000000ff0b00720c */ /* 0x000fe40003f25270 */
[----:B------:R-:W-:Y:S02]  /*0410*/  ISETP.GE.U32.AND P0, PT, R0, R7, PT ;  /* 0x000000070000720c */ /* 0x000fe40003f06070 */
[----:B------:R-:W-:-:S04]  /*0420*/  LOP3.LUT R0, R4, R11, RZ, 0x3c, !PT ;  /* 0x0000000b04007212 */ /* 0x000fc800078e3cff */
[----:B------:R-:W-:Y:S02]  /*0430*/  ISETP.GE.AND P2, PT, R0, RZ, PT ;  /* 0x000000ff0000720c */ /* 0x000fe40003f46270 */
[----:B------:R-:W0:Y:S05]  /*0440*/  S2R R0, SR_TID.X ;  /* 0x0000000000007919 */ /* 0x000e2a0000002100 */
[----:B------:R-:W-:Y:S02]  /*0450*/  @P0 IADD3 R2, R2, 0x1, RZ ;  /* 0x0000000102020810 */ /* 0x000fe40007ffe0ff */
[----:B------:R-:W-:-:S03]  /*0460*/  ISETP.GT.AND P0, PT, R9, 0x1f, PT ;  /* 0x0000001f0900780c */ /* 0x000fc60003f04270 */
[----:B------:R-:W-:-:S04]  /*0470*/  IMAD.MOV.U32 R8, RZ, RZ, R2 ;  /* 0x000000ffff087224 */ /* 0x000fc800078e0002 */
[----:B------:R-:W-:Y:S01]  /*0480*/  @!P2 IMAD.MOV R8, RZ, RZ, -R8 ;  /* 0x000000ffff08a224 */ /* 0x000fe200078e0a08 */
[----:B------:R-:W-:-:S05]  /*0490*/  @!P1 LOP3.LUT R8, RZ, R11, RZ, 0x33, !PT ;  /* 0x0000000bff089212 */ /* 0x000fca00078e33ff */
[----:B------:R-:W-:Y:S01]  /*04a0*/  IMAD.MOV R2, RZ, RZ, -R8 ;  /* 0x000000ffff027224 */ /* 0x000fe200078e0a08 */
[----:B------:R-:W-:Y:S01]  /*04b0*/  @!P0 CS2R R24, SRZ ;  /* 0x0000000000188805 */ /* 0x000fe2000001ff00 */
[----:B------:R-:W-:Y:S01]  /*04c0*/  @!P0 CS2R R26, SRZ ;  /* 0x00000000001a8805 */ /* 0x000fe2000001ff00 */
[----:B------:R-:W-:Y:S01]  /*04d0*/  IMAD.SHL.U32 R8, R8, 0x40, RZ ;  /* 0x0000004008087824 */ /* 0x000fe200078e00ff */
[C---:B0-----:R-:W-:Y:S01]  /*04e0*/  LOP3.LUT R3, R0.reuse, 0xf, RZ, 0xc0, !PT ;  /* 0x0000000f00037812 */ /* 0x041fe200078ec0ff */
[----:B------:R-:W-:Y:S01]  /*04f0*/  IMAD R2, R11, R2, R4 ;  /* 0x000000020b027224 */ /* 0x000fe200078e0204 */
[----:B------:R-:W-:Y:S01]  /*0500*/  SHF.R.U32.HI R5, RZ, 0x4, R0 ;  /* 0x00000004ff057819 */ /* 0x000fe20000011600 */
[C---:B------:R-:W-:Y:S01]  /*0510*/  @!P0 IMAD.SHL.U32 R7, R0.reuse, 0x20, RZ ;  /* 0x0000002000078824 */ /* 0x040fe200078e00ff */
[----:B------:R-:W-:Y:S01]  /*0520*/  LOP3.LUT R4, R0, 0x1f, RZ, 0xc0, !PT ;  /* 0x0000001f00047812 */ /* 0x000fe200078ec0ff */
[----:B------:R-:W-:Y:S01]  /*0530*/  IMAD.IADD R2, R6, 0x1, R2 ;  /* 0x0000000106027824 */ /* 0x000fe200078e0202 */
[----:B------:R-:W-:Y:S01]  /*0540*/  SGXT.U32 R5, R5, 0x3 ;  /* 0x000000030505781a */ /* 0x000fe20000000000 */
[----:B------:R-:W-:Y:S01]  /*0550*/  @!P0 IMAD.SHL.U32 R6, R0, 0x40, RZ ;  /* 0x0000004000068824 */ /* 0x000fe200078e00ff */
[----:B------:R-:W-:Y:S01]  /*0560*/  @!P0 LOP3.LUT R7, R7, 0x60, RZ, 0xc0, !PT ;  /* 0x0000006007078812 */ /* 0x000fe200078ec0ff */
[----:B------:R-:W-:Y:S01]  /*0570*/  IMAD R2, R2, 0x10, R3 ;  /* 0x0000001002027824 */ /* 0x000fe200078e0203 */
[----:B------:R-:W-:Y:S01]  /*0580*/  LOP3.LUT R3, R0, 0x60, RZ, 0xc0, !PT ;  /* 0x0000006000037812 */ /* 0x000fe200078ec0ff */
[----:B------:R-:W-:Y:S05]  /*0590*/  @!P0 BRA `(.L_x_0) ;  /* 0x00001df000008947 */ /* 0x000fea0003800000 */
[----:B------:R-:W-:Y:S01]  /*05a0*/  IABS R6, c[0x0][0x17c] ;  /* 0x00005f0000067a13 */ /* 0x000fe20000000000 */
[----:B------:R-:W-:Y:S01]  /*05b0*/  IMAD.MOV.U32 R10, RZ, RZ, RZ ;  /* 0x000000ffff0a7224 */ /* 0x000fe200078e00ff */
[----:B------:R-:W-:Y:S01]  /*05c0*/  LEA.HI R7, R3, R8, RZ, 0x1b ;  /* 0x0000000803077211 */ /* 0x000fe200078fd8ff */
[----:B------:R-:W-:Y:S01]  /*05d0*/  ULDC UR4, c[0x0][0x180] ;  /* 0x0000600000047ab9 */ /* 0x000fe20000000800 */
[----:B------:R-:W0:Y:S01]  /*05e0*/  I2F.RP R13, R6 ;  /* 0x00000006000d7306 */ /* 0x000e220000209400 */
[----:B------:R-:W-:-:S02]  /*05f0*/  SHF.R.S32.HI R72, RZ, 0x1f, R9 ;  /* 0x0000001fff487819 */ /* 0x000fc40000011409 */
[C---:B------:R-:W-:Y:S02]  /*0600*/  IADD3 R12, R7.reuse, 0x3c, RZ ;  /* 0x0000003c070c7810 */ /* 0x040fe40007ffe0ff */
[C---:B------:R-:W-:Y:S02]  /*0610*/  IADD3 R14, R7.reuse, 0x38, RZ ;  /* 0x00000038070e7810 */ /* 0x040fe40007ffe0ff */
[----:B------:R-:W-:Y:S02]  /*0620*/  ISETP.GE.AND P2, PT, R12, RZ, PT ;  /* 0x000000ff0c00720c */ /* 0x000fe40003f46270 */
[----:B------:R-:W-:Y:S02]  /*0630*/  IABS R17, R14 ;  /* 0x0000000e00117213 */ /* 0x000fe40000000000 */
[C---:B------:R-:W-:Y:S02]  /*0640*/  IADD3 R18, R7.reuse, 0x2c, RZ ;  /* 0x0000002c07127810 */ /* 0x040fe40007ffe0ff */
[----:B------:R-:W-:-:S02]  /*0650*/  IADD3 R16, R7, 0x30, RZ ;  /* 0x0000003007107810 */ /* 0x000fc40007ffe0ff */
[----:B------:R-:W-:Y:S01]  /*0660*/  IABS R21, R18 ;  /* 0x0000001200157213 */ /* 0x000fe20000000000 */
[----:B0-----:R-:W0:Y:S01]  /*0670*/  MUFU.RCP R13, R13 ;  /* 0x0000000d000d7308 */ /* 0x001e220000001000 */
[----:B------:R-:W-:Y:S02]  /*0680*/  IABS R19, R16 ;  /* 0x0000001000137213 */ /* 0x000fe40000000000 */
[----:B------:R-:W-:Y:S02]  /*0690*/  ISETP.GE.AND P6, PT, R14, RZ, PT ;  /* 0x000000ff0e00720c */ /* 0x000fe40003fc6270 */
[----:B------:R-:W-:Y:S02]  /*06a0*/  ISETP.GE.AND P3, PT, R16, RZ, PT ;  /* 0x000000ff1000720c */ /* 0x000fe40003f66270 */
[C---:B------:R-:W-:Y:S02]  /*06b0*/  IADD3 R24, R7.reuse, 0x18, RZ ;  /* 0x0000001807187810 */ /* 0x040fe40007ffe0ff */
[----:B------:R-:W-:-:S02]  /*06c0*/  IADD3 R22, R7, 0x20, RZ ;  /* 0x0000002007167810 */ /* 0x000fc40007ffe0ff */
[----:B------:R-:W-:Y:S02]  /*06d0*/  IABS R29, R24 ;  /* 0x00000018001d7213 */ /* 0x000fe40000000000 */
[----:B------:R-:W-:Y:S02]  /*06e0*/  IABS R25, R22 ;  /* 0x0000001600197213 */ /* 0x000fe40000000000 */
[----:B------:R-:W-:Y:S02]  /*06f0*/  IADD3 R26, R7, 0x1c, RZ ;  /* 0x0000001c071a7810 */ /* 0x000fe40007ffe0ff */
[----:B0-----:R-:W-:Y:S02]  /*0700*/  IADD3 R11, R13, 0xffffffe, RZ ;  /* 0x0ffffffe0d0b7810 */ /* 0x001fe40007ffe0ff */
[----:B------:R-:W-:Y:S02]  /*0710*/  IABS R13, R12 ;  /* 0x0000000c000d7213 */ /* 0x000fe40000000000 */
[----:B------:R-:W-:-:S02]  /*0720*/  IADD3 R12, R7, 0x34, RZ ;  /* 0x00000034070c7810 */ /* 0x000fc40007ffe0ff */
[----:B------:R-:W0:Y:S01]  /*0730*/  F2I.FTZ.U32.TRUNC.NTZ R11, R11 ;  /* 0x0000000b000b7305 */ /* 0x000e22000021f000 */
[----:B------:R-:W-:Y:S02]  /*0740*/  IABS R27, R26 ;  /* 0x0000001a001b7213 */ /* 0x000fe40000000000 */
[----:B------:R-:W-:Y:S02]  /*0750*/  ISETP.GE.AND P5, PT, R12, RZ, PT ;  /* 0x000000ff0c00720c */ /* 0x000fe40003fa6270 */
[C---:B------:R-:W-:Y:S02]  /*0760*/  IADD3 R28, R7.reuse, 0x14, RZ ;  /* 0x00000014071c7810 */ /* 0x040fe40007ffe0ff */
[----:B------:R-:W-:Y:S02]  /*0770*/  IADD3 R32, R7, 0xc, RZ ;  /* 0x0000000c07207810 */ /* 0x000fe40007ffe0ff */
[----:B------:R-:W-:Y:S02]  /*0780*/  IABS R31, R28 ;  /* 0x0000001c001f7213 */ /* 0x000fe40000000000 */
[----:B------:R-:W-:-:S02]  /*0790*/  IABS R35, R32 ;  /* 0x0000002000237213 */ /* 0x000fc40000000000 */
[C---:B------:R-:W-:Y:S02]  /*07a0*/  IADD3 R30, R7.reuse, 0x10, RZ ;  /* 0x00000010071e7810 */ /* 0x040fe40007ffe0ff */
[----:B------:R-:W-:Y:S01]  /*07b0*/  IADD3 R34, R7, 0x8, RZ ;  /* 0x0000000807227810 */ /* 0x000fe20007ffe0ff */
[--C-:B0-----:R-:W-:Y:S01]  /*07c0*/  IMAD.MOV R15, RZ, RZ, -R11.reuse ;  /* 0x000000ffff0f7224 */ /* 0x101fe200078e0a0b */
[----:B------:R-:W-:Y:S02]  /*07d0*/  IABS R33, R30 ;  /* 0x0000001e00217213 */ /* 0x000fe40000000000 */
[----:B------:R-:W-:Y:S01]  /*07e0*/  IABS R37, R34 ;  /* 0x0000002200257213 */ /* 0x000fe20000000000 */
[----:B------:R-:W-:Y:S01]  /*07f0*/  IMAD R15, R15, R6, RZ ;  /* 0x000000060f0f7224 */ /* 0x000fe200078e02ff */
[----:B------:R-:W-:Y:S02]  /*0800*/  IABS R41, R7 ;  /* 0x0000000700297213 */ /* 0x000fe40000000000 */
[----:B------:R-:W-:Y:S01]  /*0810*/  IADD3 R36, R7, 0x4, RZ ;  /* 0x0000000407247810 */ /* 0x000fe20007ffe0ff */
[----:B------:R-:W-:Y:S01]  /*0820*/  IMAD.HI.U32 R10, R11, R15, R10 ;  /* 0x0000000f0b0a7227 */ /* 0x000fe200078e000a */
[----:B------:R-:W-:-:S02]  /*0830*/  LEA.HI R72, R72, R9, RZ, 0x5 ;  /* 0x0000000948487211 */ /* 0x000fc400078f28ff */
[----:B------:R-:W-:Y:S01]  /*0840*/  IABS R39, R36 ;  /* 0x0000002400277213 */ /* 0x000fe20000000000 */
[----:B------:R-:W-:Y:S01]  /*0850*/  IMAD.SHL.U32 R9, R0, 0x2, RZ ;  /* 0x0000000200097824 */ /* 0x000fe200078e00ff */
[----:B------:R-:W-:Y:S01]  /*0860*/  SHF.R.S32.HI R72, RZ, 0x5, R72 ;  /* 0x00000005ff487819 */ /* 0x000fe20000011448 */
[----:B------:R-:W-:-:S04]  /*0870*/  IMAD.HI.U32 R11, R10, R13, RZ ;  /* 0x0000000d0a0b7227 */ /* 0x000fc800078e00ff */
[----:B------:R-:W-:Y:S02]  /*0880*/  IMAD.MOV R15, RZ, RZ, -R11 ;  /* 0x000000ffff0f7224 */ /* 0x000fe400078e0a0b */
[----:B------:R-:W-:-:S04]  /*0890*/  IMAD.HI.U32 R11, R10, R17, RZ ;  /* 0x000000110a0b7227 */ /* 0x000fc800078e00ff */
[----:B------:R-:W-:Y:S02]  /*08a0*/  IMAD.MOV R11, RZ, RZ, -R11 ;  /* 0x000000ffff0b7224 */ /* 0x000fe400078e0a0b */
[C---:B------:R-:W-:Y:S02]  /*08b0*/  IMAD R13, R6.reuse, R15, R13 ;  /* 0x0000000f060d7224 */ /* 0x040fe400078e020d */
[----:B------:R-:W-:Y:S01]  /*08c0*/  IMAD R15, R6, R11, R17 ;  /* 0x0000000b060f7224 */ /* 0x000fe200078e0211 */
[----:B------:R-:W-:Y:S01]  /*08d0*/  IABS R17, R12 ;  /* 0x0000000c00117213 */ /* 0x000fe20000000000 */
[----:B------:R-:W-:Y:S01]  /*08e0*/  IMAD.HI.U32 R14, R10, R21, RZ ;  /* 0x000000150a0e7227 */ /* 0x000fe200078e00ff */
[C---:B------:R-:W-:Y:S02]  /*08f0*/  ISETP.GT.U32.AND P0, PT, R6.reuse, R13, PT ;  /* 0x0000000d0600720c */ /* 0x040fe40003f04070 */
[----:B------:R-:W-:Y:S01]  /*0900*/  ISETP.GT.U32.AND P4, PT, R6, R15, PT ;  /* 0x0000000f0600720c */ /* 0x000fe20003f84070 */
[----:B------:R-:W-:-:S04]  /*0910*/  IMAD.HI.U32 R11, R10, R17, RZ ;  /* 0x000000110a0b7227 */ /* 0x000fc800078e00ff */
[----:B------:R-:W-:-:S04]  /*0920*/  IMAD.HI.U32 R12, R10, R19, RZ ;  /* 0x000000130a0c7227 */ /* 0x000fc800078e00ff */
[----:B------:R-:W-:Y:S02]  /*0930*/  IMAD.MOV R11, RZ, RZ, -R11 ;  /* 0x000000ffff0b7224 */ /* 0x000fe400078e0a0b */
[--C-:B------:R-:W-:Y:S01]  /*0940*/  @!P0 IMAD.IADD R13, R13, 0x1, -R6.reuse ;  /* 0x000000010d0d8824 */ /* 0x100fe200078e0a06 */
[----:B------:R-:W-:Y:S01]  /*0950*/  ISETP.GE.AND P0, PT, R18, RZ, PT ;  /* 0x000000ff1200720c */ /* 0x000fe20003f06270 */
[----:B------:R-:W-:Y:S02]  /*0960*/  @!P4 IMAD.IADD R15, R15, 0x1, -R6 ;  /* 0x000000010f0fc824 */ /* 0x000fe400078e0a06 */
[----:B------:R-:W-:Y:S01]  /*0970*/  IMAD.MOV R16, RZ, RZ, -R14 ;  /* 0x000000ffff107224 */ /* 0x000fe200078e0a0e */
[C---:B------:R-:W-:Y:S01]  /*0980*/  ISETP.GT.U32.AND P1, PT, R6.reuse, R13, PT ;  /* 0x0000000d0600720c */ /* 0x040fe20003f24070 */
[----:B------:R-:W-:Y:S01]  /*0990*/  IMAD.MOV R12, RZ, RZ, -R12 ;  /* 0x000000ffff0c7224 */ /* 0x000fe200078e0a0c */
[C---:B------:R-:W-:Y:S01]  /*09a0*/  ISETP.GT.U32.AND P4, PT, R6.reuse, R15, PT ;  /* 0x0000000f0600720c */ /* 0x040fe20003f84070 */
[----:B------:R-:W-:-:S02]  /*09b0*/  IMAD R14, R6, R11, R17 ;  /* 0x0000000b060e7224 */ /* 0x000fc400078e0211 */
[C---:B------:R-:W-:Y:S01]  /*09c0*/  IMAD R19, R6.reuse, R12, R19 ;  /* 0x0000000c06137224 */ /* 0x040fe200078e0213 */
[C---:B------:R-:W-:Y:S01]  /*09d0*/  IADD3 R12, R7.reuse, 0x28, RZ ;  /* 0x00000028070c7810 */ /* 0x040fe20007ffe0ff */
[----:B------:R-:W-:Y:S01]  /*09e0*/  IMAD R11, R6, R16, R21 ;  /* 0x00000010060b7224 */ /* 0x000fe200078e0215 */
[----:B------:R-:W-:Y:S01]  /*09f0*/  IADD3 R16, R7, 0x24, RZ ;  /* 0x0000002407107810 */ /* 0x000fe20007ffe0ff */
[----:B------:R-:W-:Y:S01]  /*0a00*/  IMAD.HI.U32 R18, R10, R29, RZ ;  /* 0x0000001d0a127227 */ /* 0x000fe200078e00ff */
[----:B------:R-:W-:Y:S02]  /*0a10*/  IABS R21, R12 ;  /* 0x0000000c00157213 */ /* 0x000fe40000000000 */
[----:B------:R-:W-:Y:S01]  /*0a20*/  IABS R23, R16 ;  /* 0x0000001000177213 */ /* 0x000fe20000000000 */
[--C-:B------:R-:W-:Y:S01]  /*0a30*/  @!P1 IMAD.IADD R13, R13, 0x1, -R6.reuse ;  /* 0x000000010d0d9824 */ /* 0x100fe200078e0a06 */
[----:B------:R-:W-:Y:S01]  /*0a40*/  ISETP.GE.AND P1, PT, R12, RZ, PT ;  /* 0x000000ff0c00720c */ /* 0x000fe20003f26270 */
[----:B------:R-:W-:Y:S01]  /*0a50*/  @!P4 IMAD.IADD R15, R15, 0x1, -R6 ;  /* 0x000000010f0fc824 */ /* 0x000fe200078e0a06 */
[----:B------:R-:W-:Y:S01]  /*0a60*/  ISETP.GT.U32.AND P4, PT, R6, R14, PT ;  /* 0x0000000e0600720c */ /* 0x000fe20003f84070 */
[----:B------:R-:W-:-:S02]  /*0a70*/  IMAD.MOV.U32 R12, RZ, RZ, R13 ;  /* 0x000000ffff0c7224 */ /* 0x000fc400078e000d */
[----:B------:R-:W-:-:S04]  /*0a80*/  IMAD.HI.U32 R13, R10, R21, RZ ;  /* 0x000000150a0d7227 */ /* 0x000fc800078e00ff */
[----:B------:R-:W-:Y:S02]  /*0a90*/  IMAD.MOV R13, RZ, RZ, -R13 ;  /* 0x000000ffff0d7224 */ /* 0x000fe400078e0a0d */
[----:B------:R-:W-:Y:S01]  /*0aa0*/  @!P2 IMAD.MOV R12, RZ, RZ, -R12 ;  /* 0x000000ffff0ca224 */ /* 0x000fe200078e0a0c */
[----:B------:R-:W-:Y:S01]  /*0ab0*/  ISETP.GE.AND P2, PT, R16, RZ, PT ;  /* 0x000000ff1000720c */ /* 0x000fe20003f46270 */
[----:B------:R-:W-:Y:S02]  /*0ac0*/  IMAD R21, R6, R13, R21 ;  /* 0x0000000d06157224 */ /* 0x000fe400078e0215 */
[----:B------:R-:W-:Y:S02]  /*0ad0*/  @!P4 IMAD.IADD R14, R14, 0x1, -R6 ;  /* 0x000000010e0ec824 */ /* 0x000fe400078e0a06 */
[----:B------:R-:W-:-:S03]  /*0ae0*/  IMAD.HI.U32 R13, R10, R23, RZ ;  /* 0x000000170a0d7227 */ /* 0x000fc600078e00ff */
[C---:B------:R-:W-:Y:S01]  /*0af0*/  ISETP.GT.U32.AND P4, PT, R6.reuse, R14, PT ;  /* 0x0000000e0600720c */ /* 0x040fe20003f84070 */
[----:B------:R-:W-:Y:S02]  /*0b00*/  IMAD.MOV R20, RZ, RZ, -R13 ;  /* 0x000000ffff147224 */ /* 0x000fe400078e0a0d */
[----:B------:R-:W-:Y:S01]  /*0b10*/  IMAD.MOV.U32 R13, RZ, RZ, R15 ;  /* 0x000000ffff0d7224 */ /* 0x000fe200078e000f */
[----:B------:R-:W-:Y:S01]  /*0b20*/  IABS R15, c[0x0][0x178] ;  /* 0x00005e00000f7a13 */ /* 0x000fe20000000000 */
[----:B------:R-:W-:Y:S02]  /*0b30*/  IMAD.MOV R18, RZ, RZ, -R18 ;  /* 0x000000ffff127224 */ /* 0x000fe400078e0a12 */
[----:B------:R-:W-:Y:S01]  /*0b40*/  @!P6 IMAD.MOV R13, RZ, RZ, -R13 ;  /* 0x000000ffff0de224 */ /* 0x000fe200078e0a0d */
[----:B------:R-:W-:Y:S01]  /*0b50*/  ISETP.GT.U32.AND P6, PT, R6, R19, PT ;  /* 0x000000130600720c */ /* 0x000fe20003fc4070 */
[----:B------:R-:W-:-:S04]  /*0b60*/  IMAD.HI.U32 R16, R10, R25, RZ ;  /* 0x000000190a107227 */ /* 0x000fc800078e00ff */
[----:B------:R-:W-:Y:S01]  /*0b70*/  @!P4 IMAD.IADD R14, R14, 0x1, -R6 ;  /* 0x000000010e0ec824 */ /* 0x000fe200078e0a06 */
[C---:B------:R-:W-:Y:S01]  /*0b80*/  ISETP.GT.U32.AND P4, PT, R6.reuse, R11, PT ;  /* 0x0000000b0600720c */ /* 0x040fe20003f84070 */
[----:B------:R-:W-:Y:S02]  /*0b90*/  IMAD.MOV R16, RZ, RZ, -R16 ;  /* 0x000000ffff107224 */ /* 0x000fe400078e0a10 */
[----:B------:R-:W-:Y:S02]  /*0ba0*/  @!P5 IMAD.MOV R14, RZ, RZ, -R14 ;  /* 0x000000ffff0ed224 */ /* 0x000fe400078e0a0e */
[C---:B------:R-:W-:Y:S02]  /*0bb0*/  IMAD R23, R6.reuse, R20, R23 ;  /* 0x0000001406177224 */ /* 0x040fe400078e0217 */
[----:B------:R-:W-:Y:S01]  /*0bc0*/  @!P6 IMAD.IADD R19, R19, 0x1, -R6 ;  /* 0x000000011313e824 */ /* 0x000fe200078e0a06 */
[C---:B------:R-:W-:Y:S01]  /*0bd0*/  ISETP.GT.U32.AND P6, PT, R6.reuse, R21, PT ;  /* 0x000000150600720c */ /* 0x040fe20003fc4070 */
[----:B------:R-:W-:-:S02]  /*0be0*/  IMAD R29, R6, R18, R29 ;  /* 0x00000012061d7224 */ /* 0x000fc400078e021d */
[----:B------:R-:W0:Y:S01]  /*0bf0*/  I2F.RP R18, R15 ;  /* 0x0000000f00127306 */ /* 0x000e220000209400 */
[C---:B------:R-:W-:Y:S02]  /*0c00*/  IMAD R25, R6.reuse, R16, R25 ;  /* 0x0000001006197224 */ /* 0x040fe400078e0219 */
[----:B------:R-:W-:Y:S01]  /*0c10*/  @!P4 IMAD.IADD R11, R11, 0x1, -R6 ;  /* 0x000000010b0bc824 */ /* 0x000fe200078e0a06 */
[----:B------:R-:W-:Y:S01]  /*0c20*/  ISETP.GT.U32.AND P4, PT, R6, R19, PT ;  /* 0x000000130600720c */ /* 0x000fe20003f84070 */
[----:B------:R-:W-:-:S03]  /*0c30*/  IMAD.HI.U32 R17, R10, R27, RZ ;  /* 0x0000001b0a117227 */ /* 0x000fc600078e00ff */
[C---:B------:R-:W-:Y:S01]  /*0c40*/  ISETP.GT.U32.AND P5, PT, R6.reuse, R11, PT ;  /* 0x0000000b0600720c */ /* 0x040fe20003fa4070 */
[----:B------:R-:W-:Y:S02]  /*0c50*/  IMAD.MOV R17, RZ, RZ, -R17 ;  /* 0x000000ffff117224 */ /* 0x000fe400078e0a11 */
[--C-:B------:R-:W-:Y:S02]  /*0c60*/  @!P6 IMAD.IADD R21, R21, 0x1, -R6.reuse ;  /* 0x000000011515e824 */ /* 0x100fe400078e0a06 */
[----:B------:R-:W-:Y:S02]  /*0c70*/  IMAD R27, R6, R17, R27 ;  /* 0x00000011061b7224 */ /* 0x000fe400078e021b */
[----:B------:R-:W-:Y:S01]  /*0c80*/  IMAD.HI.U32 R16, R10, R31, RZ ;  /* 0x0000001f0a107227 */ /* 0x000fe200078e00ff */
[C---:B------:R-:W-:Y:S01]  /*0c90*/  ISETP.GT.U32.AND P6, PT, R6.reuse, R21, PT ;  /* 0x000000150600720c */ /* 0x040fe20003fc4070 */
[----:B0-----:R-:W0:Y:S02]  /*0ca0*/  MUFU.RCP R18, R18 ;  /* 0x0000001200127308 */ /* 0x001e240000001000 */
[--C-:B------:R-:W-:Y:S01]  /*0cb0*/  @!P4 IMAD.IADD R19, R19, 0x1, -R6.reuse ;  /* 0x000000011313c824 */ /* 0x100fe200078e0a06 */
[C---:B------:R-:W-:Y:S01]  /*0cc0*/  ISETP.GT.U32.AND P4, PT, R6.reuse, R23, PT ;  /* 0x000000170600720c */ /* 0x040fe20003f84070 */
[----:B------:R-:W-:Y:S01]  /*0cd0*/  @!P5 IMAD.IADD R11, R11, 0x1, -R6 ;  /* 0x000000010b0bd824 */ /* 0x000fe200078e0a06 */
[----:B------:R-:W-:Y:S01]  /*0ce0*/  ISETP.GT.U32.AND P5, PT, R6, R25, PT ;  /* 0x000000190600720c */ /* 0x000fe20003fa4070 */
[----:B------:R-:W-:-:S04]  /*0cf0*/  IMAD.HI.U32 R17, R10, R35, RZ ;  /* 0x000000230a117227 */ /* 0x000fc800078e00ff */
[----:B------:R-:W-:Y:S02]  /*0d00*/  IMAD.MOV R20, RZ, RZ, -R16 ;  /* 0x000000ffff147224 */ /* 0x000fe400078e0a10 */
[--C-:B------:R-:W-:Y:S01]  /*0d10*/  @!P6 IMAD.IADD R21, R21, 0x1, -R6.reuse ;  /* 0x000000011515e824 */ /* 0x100fe200078e0a06 */
[C---:B------:R-:W-:Y:S01]  /*0d20*/  ISETP.GT.U32.AND P6, PT, R6.reuse, R27, PT ;  /* 0x0000001b0600720c */ /* 0x040fe20003fc4070 */
[----:B------:R-:W-:Y:S02]  /*0d30*/  IMAD.MOV R17, RZ, RZ, -R17 ;  /* 0x000000ffff117224 */ /* 0x000fe400078e0a11 */
[--C-:B------:R-:W-:Y:S01]  /*0d40*/  @!P4 IMAD.IADD R23, R23, 0x1, -R6.reuse ;  /* 0x000000011717c824 */ /* 0x100fe200078e0a06 */
[----:B------:R-:W-:Y:S01]  /*0d50*/  ISETP.GT.U32.AND P4, PT, R6, R29, PT ;  /* 0x0000001d0600720c */ /* 0x000fe20003f84070 */
[----:B------:R-:W-:Y:S01]  /*0d60*/  @!P5 IMAD.IADD R25, R25, 0x1, -R6 ;  /* 0x000000011919d824 */ /* 0x000fe200078e0a06 */
[----:B0-----:R-:W-:Y:S01]  /*0d70*/  IADD3 R18, R18, 0xffffffe, RZ ;  /* 0x0ffffffe12127810 */ /* 0x001fe20007ffe0ff */
[C---:B------:R-:W-:Y:S01]  /*0d80*/  IMAD R31, R6.reuse, R20, R31 ;  /* 0x00000014061f7224 */ /* 0x040fe200078e021f */
[----:B------:R-:W-:Y:S01]  /*0d90*/  ISETP.GT.U32.AND P5, PT, R6, R23, PT ;  /* 0x000000170600720c */ /* 0x000fe20003fa4070 */
[----:B------:R-:W-:-:S04]  /*0da0*/  IMAD.HI.U32 R16, R10, R33, RZ ;  /* 0x000000210a107227 */ /* 0x000fc800078e00ff */
[----:B------:R-:W-:Y:S01]  /*0db0*/  @!P6 IMAD.IADD R27, R27, 0x1, -R6 ;  /* 0x000000011b1be824 */ /* 0x000fe200078e0a06 */
[C---:B------:R-:W-:Y:S01]  /*0dc0*/  ISETP.GT.U32.AND P6, PT, R6.reuse, R25, PT ;  /* 0x000000190600720c */ /* 0x040fe20003fc4070 */
[----:B------:R-:W-:Y:S02]  /*0dd0*/  IMAD R35, R6, R17, R35 ;  /* 0x0000001106237224 */ /* 0x000fe400078e0223 */
[----:B------:R-:W-:Y:S01]  /*0de0*/  IMAD.MOV R20, RZ, RZ, -R16 ;  /* 0x000000ffff147224 */ /* 0x000fe200078e0a10 */
[----:B------:R-:W0:Y:S01]  /*0df0*/  F2I.FTZ.U32.TRUNC.NTZ R17, R18 ;  /* 0x0000001200117305 */ /* 0x000e22000021f000 */
[----:B------:R-:W-:-:S04]  /*0e00*/  IMAD.HI.U32 R16, R10, R37, RZ ;  /* 0x000000250a107227 */ /* 0x000fc800078e00ff */
[----:B------:R-:W-:Y:S01]  /*0e10*/  @!P5 IMAD.IADD R23, R23, 0x1, -R6 ;  /* 0x000000011717d824 */ /* 0x000fe200078e0a06 */
[C---:B------:R-:W-:Y:S01]  /*0e20*/  ISETP.GT.U32.AND P5, PT, R6.reuse, R31, PT ;  /* 0x0000001f0600720c */ /* 0x040fe20003fa4070 */
[----:B------:R-:W-:Y:S01]  /*0e30*/  @!P3 IMAD.MOV R19, RZ, RZ, -R19 ;  /* 0x000000ffff13b224 */ /* 0x000fe200078e0a13 */
[C---:B------:R-:W-:Y:S01]  /*0e40*/  ISETP.GT.U32.AND P3, PT, R6.reuse, R27, PT ;  /* 0x0000001b0600720c */ /* 0x040fe20003f64070 */
[----:B------:R-:W-:Y:S02]  /*0e50*/  IMAD.MOV R16, RZ, RZ, -R16 ;  /* 0x000000ffff107224 */ /* 0x000fe400078e0a10 */
[----:B------:R-:W-:Y:S02]  /*0e60*/  @!P4 IMAD.IADD R29, R29, 0x1, -R6 ;  /* 0x000000011d1dc824 */ /* 0x000fe400078e0a06 */
[----:B------:R-:W-:Y:S02]  /*0e70*/  IMAD R37, R6, R16, R37 ;  /* 0x0000001006257224 */ /* 0x000fe400078e0225 */
[----:B------:R-:W-:Y:S01]  /*0e80*/  IMAD.HI.U32 R16, R10, R41, RZ ;  /* 0x000000290a107227 */ /* 0x000fe200078e00ff */
[----:B------:R-:W-:-:S03]  /*0e90*/  ISETP.GT.U32.AND P4, PT, R6, R29, PT ;  /* 0x0000001d0600720c */ /* 0x000fc60003f84070 */
[----:B------:R-:W-:Y:S01]  /*0ea0*/  @!P5 IMAD.IADD R31, R31, 0x1, -R6 ;  /* 0x000000011f1fd824 */ /* 0x000fe200078e0a06 */
[C---:B------:R-:W-:Y:S01]  /*0eb0*/  ISETP.GT.U32.AND P5, PT, R6.reuse, R37, PT ;  /* 0x000000250600720c */ /* 0x040fe20003fa4070 */
[----:B------:R-:W-:Y:S02]  /*0ec0*/  IMAD.MOV R16, RZ, RZ, -R16 ;  /* 0x000000ffff107224 */ /* 0x000fe400078e0a10 */
[----:B------:R-:W-:Y:S01]  /*0ed0*/  @!P3 IMAD.IADD R27, R27, 0x1, -R6 ;  /* 0x000000011b1bb824 */ /* 0x000fe200078e0a06 */
[C---:B------:R-:W-:Y:S01]  /*0ee0*/  ISETP.GT.U32.AND P3, PT, R6.reuse, R35, PT ;  /* 0x000000230600720c */ /* 0x040fe20003f64070 */
[C---:B------:R-:W-:Y:S01]  /*0ef0*/  IMAD R33, R6.reuse, R20, R33 ;  /* 0x0000001406217224 */ /* 0x040fe200078e0221 */
[----:B------:R-:W-:Y:S01]  /*0f00*/  IABS R20, R2 ;  /* 0x0000000200147213 */ /* 0x000fe20000000000 */
[----:B0-----:R-:W-:Y:S02]  /*0f10*/  IMAD.MOV R18, RZ, RZ, -R17 ;  /* 0x000000ffff127224 */ /* 0x001fe400078e0a11 */
[----:B------:R-:W-:-:S02]  /*0f20*/  IMAD R41, R6, R16, R41 ;  /* 0x0000001006297224 */ /* 0x000fc400078e0229 */
[----:B------:R-:W-:Y:S01]  /*0f30*/  @!P6 IMAD.IADD R25, R25, 0x1, -R6 ;  /* 0x000000011919e824 */ /* 0x000fe200078e0a06 */
[----:B------:R-:W-:Y:S01]  /*0f40*/  ISETP.GT.U32.AND P6, PT, R6, R33, PT ;  /* 0x000000210600720c */ /* 0x000fe20003fc4070 */
[----:B------:R-:W-:Y:S02]  /*0f50*/  IMAD.MOV.U32 R16, RZ, RZ, R18 ;  /* 0x000000ffff107224 */ /* 0x000fe400078e0012 */
[----:B------:R-:W-:-:S04]  /*0f60*/  IMAD.HI.U32 R10, R10, R39, RZ ;  /* 0x000000270a0a7227 */ /* 0x000fc800078e00ff */
[----:B------:R-:W-:Y:S01]  /*0f70*/  @!P4 IMAD.IADD R29, R29, 0x1, -R6 ;  /* 0x000000011d1dc824 */ /* 0x000fe200078e0a06 */
[----:B------:R-:W-:Y:S01]  /*0f80*/  ISETP.GT.U32.AND P4, PT, R6, R41, PT ;  /* 0x000000290600720c */ /* 0x000fe20003f84070 */
[----:B------:R-:W-:Y:S02]  /*0f90*/  IMAD R43, R16, R15, RZ ;  /* 0x0000000f102b7224 */ /* 0x000fe400078e02ff */
[----:B------:R-:W-:Y:S02]  /*0fa0*/  IMAD.MOV.U32 R16, RZ, RZ, RZ ;  /* 0x000000ffff107224 */ /* 0x000fe400078e00ff */
[----:B------:R-:W-:Y:S02]  /*0fb0*/  IMAD.MOV R10, RZ, RZ, -R10 ;  /* 0x000000ffff0a7224 */ /* 0x000fe400078e0a0a */
[----:B------:R-:W-:Y:S01]  /*0fc0*/  @!P5 IMAD.IADD R37, R37, 0x1, -R6 ;  /* 0x000000012525d824 */ /* 0x000fe200078e0a06 */
[----:B------:R-:W-:Y:S01]  /*0fd0*/  ISETP.GE.AND P5, PT, R24, RZ, PT ;  /* 0x000000ff1800720c */ /* 0x000fe20003fa6270 */
[----:B------:R-:W-:-:S02]  /*0fe0*/  IMAD.HI.U32 R16, R17, R43, R16 ;  /* 0x0000002b11107227 */ /* 0x000fc400078e0010 */
[----:B------:R-:W-:Y:S02]  /*0ff0*/  CS2R R42, SRZ ;  /* 0x00000000002a7805 */ /* 0x000fe4000001ff00 */
[----:B------:R-:W-:Y:S01]  /*1000*/  @!P3 IMAD.IADD R35, R35, 0x1, -R6 ;  /* 0x000000012323b824 */ /* 0x000fe200078e0a06 */
[----:B------:R-:W-:Y:S01]  /*1010*/  ISETP.GE.AND P3, PT, R22, RZ, PT ;  /* 0x000000ff1600720c */ /* 0x000fe20003f66270 */
[----:B------:R-:W-:Y:S01]  /*1020*/  IMAD.MOV.U32 R24, RZ, RZ, R23 ;  /* 0x000000ffff187224 */ /* 0x000fe200078e0017 */
[----:B------:R-:W-:Y:S01]  /*1030*/  SHF.R.S32.HI R22, RZ, 0x2, R0 ;  /* 0x00000002ff167819 */ /* 0x000fe20000011400 */
[C---:B------:R-:W-:Y:S02]  /*1040*/  IMAD R39, R6.reuse, R10, R39 ;  /* 0x0000000a06277224 */ /* 0x040fe400078e0227 */
[----:B------:R-:W-:Y:S01]  /*1050*/  @!P2 IMAD.MOV R24, RZ, RZ, -R24 ;  /* 0x000000ffff18a224 */ /* 0x000fe200078e0a18 */
[C---:B------:R-:W-:Y:S01]  /*1060*/  ISETP.GT.U32.AND P2, PT, R6.reuse, R35, PT ;  /* 0x000000230600720c */ /* 0x040fe20003f44070 */
[----:B------:R-:W-:Y:S01]  /*1070*/  @!P6 IMAD.IADD R33, R33, 0x1, -R6 ;  /* 0x000000012121e824 */ /* 0x000fe200078e0a06 */
[----:B------:R-:W-:Y:S01]  /*1080*/  ISETP.GT.U32.AND P6, PT, R6, R39, PT ;  /* 0x000000270600720c */ /* 0x000fe20003fc4070 */
[----:B------:R-:W-:Y:S01]  /*1090*/  IMAD.HI.U32 R10, R16, R20, RZ ;  /* 0x00000014100a7227 */ /* 0x000fe200078e00ff */
[----:B------:R-:W-:-:S03]  /*10a0*/  SGXT R22, R22, 0x1 ;  /* 0x000000011616781a */ /* 0x000fc60000000200 */
[----:B------:R-:W-:Y:S01]  /*10b0*/  @!P4 IMAD.IADD R41, R41, 0x1, -R6 ;  /* 0x000000012929c824 */ /* 0x000fe200078e0a06 */
[----:B------:R-:W-:Y:S01]  /*10c0*/  ISETP.GE.AND P4, PT, R26, RZ, PT ;  /* 0x000000ff1a00720c */ /* 0x000fe20003f86270 */
[----:B------:R-:W-:Y:S02]  /*10d0*/  IMAD.MOV R10, RZ, RZ, -R10 ;  /* 0x000000ffff0a7224 */ /* 0x000fe400078e0a0a */
[----:B------:R-:W-:Y:S02]  /*10e0*/  IMAD.MOV.U32 R16, RZ, RZ, R11 ;  /* 0x000000ffff107224 */ /* 0x000fe400078e000b */
[----:B------:R-:W-:Y:S01]  /*10f0*/  IMAD R20, R15, R10, R20 ;  /* 0x0000000a0f147224 */ /* 0x000fe200078e0214 */
[----:B------:R-:W-:Y:S01]  /*1100*/  SHF.R.S32.HI R10, RZ, 0x6, R0 ;  /* 0x00000006ff0a7819 */ /* 0x000fe20000011400 */
[--C-:B------:R-:W-:Y:S02]  /*1110*/  @!P2 IMAD.IADD R35, R35, 0x1, -R6.reuse ;  /* 0x000000012323a824 */ /* 0x100fe400078e0a06 */
[----:B------:R-:W-:Y:S01]  /*1120*/  @!P6 IMAD.IADD R39, R39, 0x1, -R6 ;  /* 0x000000012727e824 */ /* 0x000fe200078e0a06 */
[----:B------:R-:W-:Y:S01]  /*1130*/  ISETP.GT.U32.AND P2, PT, R15, R20, PT ;  /* 0x000000140f00720c */ /* 0x000fe20003f44070 */
[----:B------:R-:W-:Y:S01]  /*1140*/  IMAD.MOV.U32 R18, RZ, RZ, R21 ;  /* 0x000000ffff127224 */ /* 0x000fe200078e0015 */
[----:B------:R-:W-:Y:S01]  /*1150*/  ISETP.GE.AND P6, PT, R7, RZ, PT ;  /* 0x000000ff0700720c */ /* 0x000fe20003fc6270 */
[----:B------:R-:W-:Y:S01]  /*1160*/  IMAD.MOV.U32 R26, RZ, RZ, R29 ;  /* 0x000000ffff1a7224 */ /* 0x000fe200078e001d */
[----:B------:R-:W-:Y:S01]  /*1170*/  SGXT R10, R10, 0x1 ;  /* 0x000000010a0a781a */ /* 0x000fe20000000200 */
[----:B------:R-:W-:Y:S01]  /*1180*/  @!P0 IMAD.MOV R16, RZ, RZ, -R16 ;  /* 0x000000ffff108224 */ /* 0x000fe200078e0a10 */
[C---:B------:R-:W-:Y:S01]  /*1190*/  ISETP.GT.U32.AND P0, PT, R6.reuse, R31, PT ;  /* 0x0000001f0600720c */ /* 0x040fe20003f04070 */
[----:B------:R-:W-:Y:S01]  /*11a0*/  @!P1 IMAD.MOV R18, RZ, RZ, -R18 ;  /* 0x000000ffff129224 */ /* 0x000fe200078e0a12 */
[C---:B------:R-:W-:Y:S01]  /*11b0*/  ISETP.GT.U32.AND P1, PT, R6.reuse, R33, PT ;  /* 0x000000210600720c */ /* 0x040fe20003f24070 */
[----:B------:R-:W-:Y:S01]  /*11c0*/  @!P3 IMAD.MOV R25, RZ, RZ, -R25 ;  /* 0x000000ffff19b224 */ /* 0x000fe200078e0a19 */
[C---:B------:R-:W-:Y:S01]  /*11d0*/  ISETP.GT.U32.AND P3, PT, R6.reuse, R41, PT ;  /* 0x000000290600720c */ /* 0x040fe20003f64070 */
[----:B------:R-:W-:Y:S01]  /*11e0*/  @!P4 IMAD.MOV R27, RZ, RZ, -R27 ;  /* 0x000000ffff1bc224 */ /* 0x000fe200078e0a1b */
[C---:B------:R-:W-:Y:S01]  /*11f0*/  ISETP.GT.U32.AND P4, PT, R6.reuse, R37, PT ;  /* 0x000000250600720c */ /* 0x040fe20003f84070 */
[----:B------:R-:W-:Y:S01]  /*1200*/  @!P5 IMAD.MOV R26, RZ, RZ, -R26 ;  /* 0x000000ffff1ad224 */ /* 0x000fe200078e0a1a */
[----:B------:R-:W-:Y:S01]  /*1210*/  ISETP.GT.U32.AND P5, PT, R6, R39, PT ;  /* 0x000000270600720c */ /* 0x000fe20003fa4070 */
[----:B------:R-:W-:Y:S01]  /*1220*/  @!P2 IMAD.IADD R20, R20, 0x1, -R15 ;  /* 0x000000011414a824 */ /* 0x000fe200078e0a0f */
[----:B------:R-:W-:Y:S01]  /*1230*/  LOP3.LUT R10, R10, 0x90, RZ, 0xc0, !PT ;  /* 0x000000900a0a7812 */ /* 0x000fe200078ec0ff */
[----:B------:R-:W-:-:S02]  /*1240*/  IMAD.SHL.U32 R7, R0, 0x20, RZ ;  /* 0x0000002000077824 */ /* 0x000fc400078e00ff */
[--C-:B------:R-:W-:Y:S01]  /*1250*/  @!P0 IMAD.IADD R31, R31, 0x1, -R6.reuse ;  /* 0x000000011f1f8824 */ /* 0x100fe200078e0a06 */
[----:B------:R-:W-:Y:S01]  /*1260*/  ISETP.GE.AND P0, PT, R28, RZ, PT ;  /* 0x000000ff1c00720c */ /* 0x000fe20003f06270 */
[--C-:B------:R-:W-:Y:S01]  /*1270*/  @!P1 IMAD.IADD R33, R33, 0x1, -R6.reuse ;  /* 0x0000000121219824 */ /* 0x100fe200078e0a06 */
[----:B------:R-:W-:Y:S01]  /*1280*/  ISETP.GT.U32.AND P2, PT, R15, R20, PT ;  /* 0x000000140f00720c */ /* 0x000fe20003f44070 */
[--C-:B------:R-:W-:Y:S01]  /*1290*/  @!P3 IMAD.IADD R41, R41, 0x1, -R6.reuse ;  /* 0x000000012929b824 */ /* 0x100fe200078e0a06 */
[----:B------:R-:W-:Y:S01]  /*12a0*/  ISETP.GE.AND P1, PT, R30, RZ, PT ;  /* 0x000000ff1e00720c */ /* 0x000fe20003f26270 */
[--C-:B------:R-:W-:Y:S01]  /*12b0*/  @!P4 IMAD.IADD R37, R37, 0x1, -R6.reuse ;  /* 0x000000012525c824 */ /* 0x100fe200078e0a06 */
[----:B------:R-:W-:Y:S01]  /*12c0*/  ISETP.GE.AND P3, PT, R32, RZ, PT ;  /* 0x000000ff2000720c */ /* 0x000fe20003f66270 */
[----:B------:R-:W-:Y:S01]  /*12d0*/  @!P5 IMAD.IADD R39, R39, 0x1, -R6 ;  /* 0x000000012727d824 */ /* 0x000fe200078e0a06 */
[----:B------:R-:W-:Y:S01]  /*12e0*/  ISETP.GE.AND P4, PT, R34, RZ, PT ;  /* 0x000000ff2200720c */ /* 0x000fe20003f86270 */
[----:B------:R-:W-:Y:S01]  /*12f0*/  IMAD.SHL.U32 R6, R0, 0x40, RZ ;  /* 0x0000004000067824 */ /* 0x000fe200078e00ff */
[----:B------:R-:W-:Y:S01]  /*1300*/  ISETP.GE.AND P5, PT, R36, RZ, PT ;  /* 0x000000ff2400720c */ /* 0x000fe20003fa6270 */
[C---:B------:R-:W-:Y:S01]  /*1310*/  IMAD.SHL.U32 R11, R0.reuse, 0x10, RZ ;  /* 0x00000010000b7824 */ /* 0x040fe200078e00ff */
[----:B------:R-:W-:Y:S01]  /*1320*/  LOP3.LUT R7, R7, 0x60, RZ, 0xc0, !PT ;  /* 0x0000006007077812 */ /* 0x000fe200078ec0ff */
[----:B------:R-:W-:Y:S01]  /*1330*/  IMAD.SHL.U32 R30, R0, 0x8, RZ ;  /* 0x00000008001e7824 */ /* 0x000fe200078e00ff */
[----:B------:R-:W-:Y:S01]  /*1340*/  LOP3.LUT R28, R6, 0x1c0, RZ, 0xc0, !PT ;  /* 0x000001c0061c7812 */ /* 0x000fe200078ec0ff */
[----:B------:R-:W-:Y:S01]  /*1350*/  IMAD.MOV.U32 R36, RZ, RZ, R31 ;  /* 0x000000ffff247224 */ /* 0x000fe200078e001f */
[----:B------:R-:W-:Y:S01]  /*1360*/  LOP3.LUT R22, R7, 0x90, R22, 0xf8, !PT ;  /* 0x0000009007167812 */ /* 0x000fe200078ef816 */
[----:B------:R-:W-:Y:S01]  /*1370*/  IMAD.MOV.U32 R38, RZ, RZ, R33 ;  /* 0x000000ffff267224 */ /* 0x000fe200078e0021 */
[----:B------:R-:W-:Y:S01]  /*1380*/  LOP3.LUT R11, R11, 0x100, RZ, 0xc0, !PT ;  /* 0x000001000b0b7812 */ /* 0x000fe200078ec0ff */
[----:B------:R-:W-:Y:S01]  /*1390*/  @!P2 IMAD.IADD R20, R20, 0x1, -R15 ;  /* 0x000000011414a824 */ /* 0x000fe200078e0a0f */
[--C-:B------:R-:W-:Y:S01]  /*13a0*/  LOP3.LUT R30, R30, 0x30, R9.reuse, 0x48, !PT ;  /* 0x000000301e1e7812 */ /* 0x100fe200078e4809 */
[----:B------:R-:W-:Y:S01]  /*13b0*/  @!P0 IMAD.MOV R36, RZ, RZ, -R36 ;  /* 0x000000ffff248224 */ /* 0x000fe200078e0a24 */
[----:B------:R-:W-:Y:S01]  /*13c0*/  LOP3.LUT R22, R22, 0x10, R9, 0x78, !PT ;  /* 0x0000001016167812 */ /* 0x000fe200078e7809 */
[----:B------:R-:W-:Y:S01]  /*13d0*/  IMAD R17, R3, 0x10, R28 ;  /* 0x0000001003117824 */ /* 0x000fe200078e021c */
[----:B------:R-:W-:Y:S01]  /*13e0*/  ISETP.NE.AND P0, PT, RZ, c[0x0][0x17c], PT ;  /* 0x00005f00ff007a0c */ /* 0x000fe20003f05270 */
[----:B------:R-:W-:Y:S01]  /*13f0*/  @!P1 IMAD.MOV R38, RZ, RZ, -R38 ;  /* 0x000000ffff269224 */ /* 0x000fe200078e0a26 */
[----:B------:R-:W-:Y:S01]  /*1400*/  LOP3.LUT R15, RZ, c[0x0][0x17c], RZ, 0x33, !PT ;  /* 0x00005f00ff0f7a12 */ /* 0x000fe200078e33ff */
[----:B------:R-:W-:Y:S01]  /*1410*/  @!P3 IMAD.MOV R35, RZ, RZ, -R35 ;  /* 0x000000ffff23b224 */ /* 0x000fe200078e0a23 */
[----:B------:R-:W-:Y:S01]  /*1420*/  LOP3.LUT R9, R10, 0x7e, R9, 0x78, !PT ;  /* 0x0000007e0a097812 */ /* 0x000fe200078e7809 */
[----:B------:R-:W-:Y:S01]  /*1430*/  @!P6 IMAD.MOV R41, RZ, RZ, -R41 ;  /* 0x000000ffff29e224 */ /* 0x000fe200078e0a29 */
[C---:B------:R-:W-:Y:S01]  /*1440*/  SEL R21, R15.reuse, R12, !P0 ;  /* 0x0000000c0f157207 */ /* 0x040fe20004000000 */
[----:B------:R-:W-:Y:S01]  /*1450*/  @!P4 IMAD.MOV R37, RZ, RZ, -R37 ;  /* 0x000000ffff25c224 */ /* 0x000fe200078e0a25 */
[C---:B------:R-:W-:Y:S01]  /*1460*/  SEL R28, R15.reuse, R19, !P0 ;  /* 0x000000130f1c7207 */ /* 0x040fe20004000000 */
[----:B------:R-:W-:Y:S01]  /*1470*/  @!P5 IMAD.MOV R39, RZ, RZ, -R39 ;  /* 0x000000ffff27d224 */ /* 0x000fe200078e0a27 */
[C---:B------:R-:W-:Y:S01]  /*1480*/  SEL R23, R15.reuse, R14, !P0 ;  /* 0x0000000e0f177207 */ /* 0x040fe20004000000 */
[----:B------:R-:W-:Y:S01]  /*1490*/  IMAD.IADD R10, R30, 0x1, R17 ;  /* 0x000000011e0a7824 */ /* 0x000fe200078e0211 */
[----:B------:R-:W-:Y:S01]  /*14a0*/  SEL R29, R15, R16, !P0 ;  /* 0x000000100f1d7207 */ /* 0x000fe20004000000 */
[----:B------:R-:W-:Y:S01]  /*14b0*/  IMAD.IADD R11, R11, 0x1, R22 ;  /* 0x000000010b0b7824 */ /* 0x000fe200078e0216 */
[----:B------:R-:W-:Y:S01]  /*14c0*/  SEL R22, R15, R13, !P0 ;  /* 0x0000000d0f167207 */ /* 0x000fe20004000000 */
[----:B------:R-:W-:Y:S01]  /*14d0*/  IMAD R19, R5, c[0x0][0x188], RZ ;  /* 0x0000620005137a24 */ /* 0x000fe200078e02ff */
[----:B------:R-:W-:Y:S01]  /*14e0*/  SEL R30, R15, R18, !P0 ;  /* 0x000000120f1e7207 */ /* 0x000fe20004000000 */
[----:B------:R-:W-:Y:S01]  /*14f0*/  IMAD R21, R21, c[0x0][0x190], RZ ;  /* 0x0000640015157a24 */ /* 0x000fe200078e02ff */
[----:B------:R-:W-:Y:S01]  /*1500*/  SEL R31, R15, R24, !P0 ;  /* 0x000000180f1f7207 */ /* 0x000fe20004000000 */
[----:B------:R-:W-:Y:S01]  /*1510*/  IMAD R23, R23, c[0x0][0x190], RZ ;  /* 0x0000640017177a24 */ /* 0x000fe200078e02ff */
[C---:B------:R-:W-:Y:S01]  /*1520*/  SEL R32, R15.reuse, R25, !P0 ;  /* 0x000000190f207207 */ /* 0x040fe20004000000 */
[----:B------:R-:W-:Y:S01]  /*1530*/  IMAD R28, R28, c[0x0][0x190], RZ ;  /* 0x000064001c1c7a24 */ /* 0x000fe200078e02ff */
[C---:B------:R-:W-:Y:S01]  /*1540*/  SEL R33, R15.reuse, R27, !P0 ;  /* 0x0000001b0f217207 */ /* 0x040fe20004000000 */
[----:B------:R-:W-:Y:S01]  /*1550*/  IMAD R22, R22, c[0x0][0x190], RZ ;  /* 0x0000640016167a24 */ /* 0x000fe200078e02ff */
[----:B------:R-:W-:Y:S01]  /*1560*/  SEL R34, R15, R26, !P0 ;  /* 0x0000001a0f227207 */ /* 0x000fe20004000000 */
        /* <DEDUP_REMOVED lines=13> */
[----:B------:R-:W-:Y:S01]  /*1640*/  ISETP.GE.AND P1, PT, R2, RZ, PT ;  /* 0x000000ff0200720c */ /* 0x000fe20003f26270 */
[----:B------:R-:W-:Y:S01]  /*1650*/  IMAD R38, R38, c[0x0][0x190], RZ ;  /* 0x0000640026267a24 */ /* 0x000fe200078e02ff */
[----:B------:R-:W-:Y:S01]  /*1660*/  LOP3.LUT R12, R5, 0x18, RZ, 0xfc, !PT ;  /* 0x00000018050c7812 */ /* 0x000fe200078efcff */
[----:B------:R-:W-:Y:S01]  /*1670*/  IMAD R51, R44, c[0x0][0x190], RZ ;  /* 0x000064002c337a24 */ /* 0x000fe200078e02ff */
[----:B------:R-:W-:Y:S01]  /*1680*/  ISETP.NE.AND P0, PT, RZ, c[0x0][0x178], PT ;  /* 0x00005e00ff007a0c */ /* 0x000fe20003f05270 */
[----:B------:R-:W-:Y:S01]  /*1690*/  IMAD R84, R35, c[0x0][0x190], RZ ;  /* 0x0000640023547a24 */ /* 0x000fe200078e02ff */
[C---:B------:R-:W-:Y:S01]  /*16a0*/  LOP3.LUT R13, R5.reuse, 0x10, RZ, 0xfc, !PT ;  /* 0x00000010050d7812 */ /* 0x040fe200078efcff */
[----:B------:R-:W-:Y:S01]  /*16b0*/  IMAD R77, R12, c[0x0][0x188], RZ ;  /* 0x000062000c4d7a24 */ /* 0x000fe200078e02ff */
[----:B------:R-:W-:Y:S01]  /*16c0*/  LOP3.LUT R14, R5, 0x8, RZ, 0xfc, !PT ;  /* 0x00000008050e7812 */ /* 0x000fe200078efcff */
[----:B------:R-:W-:Y:S01]  /*16d0*/  IMAD R37, R37, c[0x0][0x190], RZ ;  /* 0x0000640025257a24 */ /* 0x000fe200078e02ff */
[----:B------:R-:W-:Y:S01]  /*16e0*/  LEA R18, P2, R19, c[0x0][0x160], 0x1 ;  /* 0x0000580013127a11 */ /* 0x000fe200078408ff */
[----:B------:R-:W-:Y:S01]  /*16f0*/  IMAD R79, R13, c[0x0][0x188], RZ ;  /* 0x000062000d4f7a24 */ /* 0x000fe200078e02ff */
[----:B------:R-:W-:Y:S01]  /*1700*/  LEA R68, P5, R29, c[0x0][0x168], 0x1 ;  /* 0x00005a001d447a11 */ /* 0x000fe200078a08ff */
[----:B------:R-:W-:Y:S01]  /*1710*/  IMAD R81, R14, c[0x0][0x188], RZ ;  /* 0x000062000e517a24 */ /* 0x000fe200078e02ff */
[----:B------:R-:W-:Y:S01]  /*1720*/  LEA.HI.X.SX32 R19, R19, c[0x0][0x164], 0x1, P2 ;  /* 0x0000590013137a11 */ /* 0x000fe200010f0eff */
[----:B------:R-:W-:Y:S01]  /*1730*/  @!P1 IMAD.MOV R20, RZ, RZ, -R20 ;  /* 0x000000ffff149224 */ /* 0x000fe200078e0a14 */
[----:B------:R-:W-:Y:S01]  /*1740*/  LEA R71, P2, R77, c[0x0][0x160], 0x1 ;  /* 0x000058004d477a11 */ /* 0x000fe200078408ff */
[----:B------:R-:W-:Y:S01]  /*1750*/  IMAD R39, R39, c[0x0][0x190], RZ ;  /* 0x0000640027277a24 */ /* 0x000fe200078e02ff */
[----:B------:R-:W-:Y:S01]  /*1760*/  @!P0 LOP3.LUT R20, RZ, c[0x0][0x178], RZ, 0x33, !PT ;  /* 0x00005e00ff148a12 */ /* 0x000fe200078e33ff */
[----:B------:R-:W-:Y:S01]  /*1770*/  IMAD.MOV.U32 R16, RZ, RZ, c[0x0][0x18c] ;  /* 0x00006300ff107624 */ /* 0x000fe200078e00ff */
[----:B------:R-:W-:Y:S01]  /*1780*/  LEA.HI.X.SX32 R77, R77, c[0x0][0x164], 0x1, P2 ;  /* 0x000059004d4d7a11 */ /* 0x000fe200010f0eff */
[----:B------:R-:W-:Y:S01]  /*1790*/  IMAD.MOV.U32 R17, RZ, RZ, c[0x0][0x188] ;  /* 0x00006200ff117624 */ /* 0x000fe200078e00ff */
[----:B------:R-:W-:Y:S01]  /*17a0*/  LEA R73, P3, R79, c[0x0][0x160], 0x1 ;  /* 0x000058004f497a11 */ /* 0x000fe200078608ff */
[----:B------:R-:W-:Y:S01]  /*17b0*/  IMAD R44, R20, c[0x0][0x184], RZ ;  /* 0x00006100142c7a24 */ /* 0x000fe200078e02ff */
[----:B------:R-:W-:Y:S01]  /*17c0*/  LEA R75, P4, R81, c[0x0][0x160], 0x1 ;  /* 0x00005800514b7a11 */ /* 0x000fe200078808ff */
[----:B------:R-:W-:Y:S01]  /*17d0*/  IMAD R15, R4, c[0x0][0x18c], RZ ;  /* 0x00006300040f7a24 */ /* 0x000fe200078e02ff */
[----:B------:R-:W-:Y:S01]  /*17e0*/  LEA R82, P2, R21, c[0x0][0x168], 0x1 ;  /* 0x00005a0015527a11 */ /* 0x000fe200078408ff */
[----:B------:R-:W-:Y:S01]  /*17f0*/  CS2R R40, SRZ ;  /* 0x0000000000287805 */ /* 0x000fe2000001ff00 */
[----:B------:R-:W-:Y:S01]  /*1800*/  LEA R74, P1, R23, c[0x0][0x168], 0x1 ;  /* 0x00005a00174a7a11 */ /* 0x000fe200078208ff */
[----:B------:R-:W-:Y:S01]  /*1810*/  CS2R R24, SRZ ;  /* 0x0000000000187805 */ /* 0x000fe2000001ff00 */
[----:B------:R-:W-:Y:S01]  /*1820*/  LEA R76, P0, R28, c[0x0][0x168], 0x1 ;  /* 0x00005a001c4c7a11 */ /* 0x000fe200078008ff */
[----:B------:R-:W-:Y:S01]  /*1830*/  CS2R R26, SRZ ;  /* 0x00000000001a7805 */ /* 0x000fe2000001ff00 */
[----:B------:R-:W-:Y:S01]  /*1840*/  LEA.HI.X.SX32 R79, R79, c[0x0][0x164], 0x1, P3 ;  /* 0x000059004f4f7a11 */ /* 0x000fe200018f0eff */
[----:B------:R-:W-:Y:S01]  /*1850*/  IMAD.SHL.U32 R16, R16, 0x20, RZ ;  /* 0x0000002010107824 */ /* 0x000fe200078e00ff */
[----:B------:R-:W-:Y:S01]  /*1860*/  LEA.HI.X.SX32 R81, R81, c[0x0][0x164], 0x1, P4 ;  /* 0x0000590051517a11 */ /* 0x000fe200020f0eff */
[----:B------:R-:W-:Y:S01]  /*1870*/  IMAD.SHL.U32 R17, R17, 0x20, RZ ;  /* 0x0000002011117824 */ /* 0x000fe200078e00ff */
[----:B------:R-:W-:Y:S01]  /*1880*/  LEA.HI.X.SX32 R83, R21, c[0x0][0x16c], 0x1, P2 ;  /* 0x00005b0015537a11 */ /* 0x000fe200010f0eff */
[----:B------:R-:W-:Y:S01]  /*1890*/  IMAD.WIDE R44, R44, 0x2, RZ ;  /* 0x000000022c2c7825 */ /* 0x000fe200078e02ff */
[----:B------:R-:W-:-:S02]  /*18a0*/  LEA.HI.X.SX32 R87, R23, c[0x0][0x16c], 0x1, P1 ;  /* 0x00005b0017577a11 */ /* 0x000fc400008f0eff */
[----:B------:R-:W-:Y:S02]  /*18b0*/  LEA.HI.X.SX32 R85, R28, c[0x0][0x16c], 0x1, P0 ;  /* 0x00005b001c557a11 */ /* 0x000fe400000f0eff */
[----:B------:R-:W-:Y:S02]  /*18c0*/  LEA R20, P6, R22, c[0x0][0x168], 0x1 ;  /* 0x00005a0016147a11 */ /* 0x000fe400078c08ff */
[----:B------:R-:W-:Y:S02]  /*18d0*/  LEA R66, P4, R30, c[0x0][0x168], 0x1 ;  /* 0x00005a001e427a11 */ /* 0x000fe400078808ff */
[----:B------:R-:W-:Y:S02]  /*18e0*/  LEA R64, P3, R31, c[0x0][0x168], 0x1 ;  /* 0x00005a001f407a11 */ /* 0x000fe400078608ff */
[----:B------:R-:W-:Y:S02]  /*18f0*/  LEA R62, P2, R32, c[0x0][0x168], 0x1 ;  /* 0x00005a00203e7a11 */ /* 0x000fe400078408ff */
[----:B------:R-:W-:-:S02]  /*1900*/  LEA R58, P1, R59, c[0x0][0x168], 0x1 ;  /* 0x00005a003b3a7a11 */ /* 0x000fc400078208ff */
[----:B------:R-:W-:Y:S02]  /*1910*/  LEA R60, P0, R34, c[0x0][0x168], 0x1 ;  /* 0x00005a00223c7a11 */ /* 0x000fe400078008ff */
[----:B------:R-:W-:Y:S02]  /*1920*/  LEA.HI.X.SX32 R21, R22, c[0x0][0x16c], 0x1, P6 ;  /* 0x00005b0016157a11 */ /* 0x000fe400030f0eff */
[----:B------:R-:W-:Y:S02]  /*1930*/  LEA.HI.X.SX32 R69, R29, c[0x0][0x16c], 0x1, P5 ;  /* 0x00005b001d457a11 */ /* 0x000fe400028f0eff */
[----:B------:R-:W-:Y:S02]  /*1940*/  LEA.HI.X.SX32 R67, R30, c[0x0][0x16c], 0x1, P4 ;  /* 0x00005b001e437a11 */ /* 0x000fe400020f0eff */
[----:B------:R-:W-:Y:S02]  /*1950*/  LEA.HI.X.SX32 R65, R31, c[0x0][0x16c], 0x1, P3 ;  /* 0x00005b001f417a11 */ /* 0x000fe400018f0eff */
[----:B------:R-:W-:-:S02]  /*1960*/  LEA.HI.X.SX32 R63, R32, c[0x0][0x16c], 0x1, P2 ;  /* 0x00005b00203f7a11 */ /* 0x000fc400010f0eff */
[----:B------:R-:W-:Y:S02]  /*1970*/  LEA.HI.X.SX32 R59, R59, c[0x0][0x16c], 0x1, P1 ;  /* 0x00005b003b3b7a11 */ /* 0x000fe400008f0eff */
[----:B------:R-:W-:Y:S02]  /*1980*/  LEA.HI.X.SX32 R61, R34, c[0x0][0x16c], 0x1, P0 ;  /* 0x00005b00223d7a11 */ /* 0x000fe400000f0eff */
[----:B------:R-:W-:Y:S02]  /*1990*/  LEA R22, P5, R36, c[0x0][0x168], 0x1 ;  /* 0x00005a0024167a11 */ /* 0x000fe400078a08ff */
[----:B------:R-:W-:Y:S02]  /*19a0*/  LEA R35, P4, R38, c[0x0][0x168], 0x1 ;  /* 0x00005a0026237a11 */ /* 0x000fe400078808ff */
[----:B------:R-:W-:Y:S02]  /*19b0*/  LEA R33, P3, R84, c[0x0][0x168], 0x1 ;  /* 0x00005a0054217a11 */ /* 0x000fe400078608ff */
[----:B------:R-:W-:-:S02]  /*19c0*/  LEA R31, P2, R37, c[0x0][0x168], 0x1 ;  /* 0x00005a00251f7a11 */ /* 0x000fc400078408ff */
[----:B------:R-:W-:Y:S02]  /*19d0*/  LEA R48, P1, R39, c[0x0][0x168], 0x1 ;  /* 0x00005a0027307a11 */ /* 0x000fe400078208ff */
[----:B------:R-:W-:Y:S02]  /*19e0*/  LEA R50, P0, R51, c[0x0][0x168], 0x1 ;  /* 0x00005a0033327a11 */ /* 0x000fe400078008ff */
[----:B------:R-:W-:Y:S02]  /*19f0*/  LOP3.LUT R70, R9, 0x20, RZ, 0x3c, !PT ;  /* 0x0000002009467812 */ /* 0x000fe400078e3cff */
[----:B------:R-:W-:Y:S02]  /*1a00*/  LEA.HI.X.SX32 R23, R36, c[0x0][0x16c], 0x1, P5 ;  /* 0x00005b0024177a11 */ /* 0x000fe400028f0eff */
[----:B------:R-:W-:Y:S02]  /*1a10*/  LEA.HI.X.SX32 R80, R38, c[0x0][0x16c], 0x1, P4 ;  /* 0x00005b0026507a11 */ /* 0x000fe400020f0eff */
[----:B------:R-:W-:-:S02]  /*1a20*/  LEA.HI.X.SX32 R84, R84, c[0x0][0x16c], 0x1, P3 ;  /* 0x00005b0054547a11 */ /* 0x000fc400018f0eff */
[----:B------:R-:W-:Y:S02]  /*1a30*/  LEA.HI.X.SX32 R52, R37, c[0x0][0x16c], 0x1, P2 ;  /* 0x00005b0025347a11 */ /* 0x000fe400010f0eff */
[----:B------:R-:W-:Y:S02]  /*1a40*/  LEA.HI.X.SX32 R49, R39, c[0x0][0x16c], 0x1, P1 ;  /* 0x00005b0027317a11 */ /* 0x000fe400008f0eff */
[----:B------:R-:W-:Y:S02]  /*1a50*/  LEA.HI.X.SX32 R51, R51, c[0x0][0x16c], 0x1, P0 ;  /* 0x00005b0033337a11 */ /* 0x000fe400000f0eff */
.L_x_1:
[----:B------:R-:W-:Y:S02]  /*1a60*/  IADD3 R36, P1, R44, R18, RZ ;  /* 0x000000122c247210 */ /* 0x000fe40007f3e0ff */
[----:B------:R-:W-:Y:S02]  /*1a70*/  ISETP.GE.AND P2, PT, R14, UR4, PT ;  /* 0x000000040e007c0c */ /* 0x000fe4000bf46270 */
[----:B------:R-:W-:Y:S01]  /*1a80*/  ISETP.GE.AND P0, PT, R5, UR4, PT ;  /* 0x0000000405007c0c */ /* 0x000fe2000bf06270 */
[----:B------:R-:W-:Y:S01]  /*1a90*/  IMAD.X R37, R45, 0x1, R19, P1 ;  /* 0x000000012d257824 */ /* 0x000fe200008e0613 */
[----:B------:R-:W-:-:S02]  /*1aa0*/  IADD3 R38, P1, R44, R75, RZ ;  /* 0x0000004b2c267210 */ /* 0x000fc40007f3e0ff */
[----:B------:R-:W-:Y:S02]  /*1ab0*/  PRMT R32, RZ, 0x7610, R32 ;  /* 0x00007610ff207816 */ /* 0x000fe40000000020 */
[----:B------:R-:W-:Y:S01]  /*1ac0*/  PRMT R30, RZ, 0x7610, R30 ;  /* 0x00007610ff1e7816 */ /* 0x000fe2000000001e */
[----:B------:R-:W-:Y:S01]  /*1ad0*/  IMAD.X R39, R45, 0x1, R81, P1 ;  /* 0x000000012d277824 */ /* 0x000fe200008e0651 */
[----:B------:R-:W-:-:S04]  /*1ae0*/  ISETP.GE.AND P3, PT, R12, UR4, PT ;  /* 0x000000040c007c0c */ /* 0x000fc8000bf66270 */
[----:B------:R0:W2:Y:S01]  /*1af0*/  @!P2 LDG.E.U16 R32, [R38.64] ;  /* 0x000000062620a981 */ /* 0x0000a2000c1e1500 */
[----:B------:R-:W-:Y:S02]  /*1b00*/  ISETP.GE.AND P2, PT, R13, UR4, PT ;  /* 0x000000040d007c0c */ /* 0x000fe4000bf46270 */
[C---:B------:R-:W-:Y:S01]  /*1b10*/  IADD3 R46, P1, R44.reuse, R73, RZ ;  /* 0x000000492c2e7210 */ /* 0x040fe20007f3e0ff */
[----:B------:R1:W3:Y:S01]  /*1b20*/  @!P0 LDG.E.U16 R30, [R36.64] ;  /* 0x00000006241e8981 */ /* 0x0002e2000c1e1500 */
[----:B------:R-:W-:Y:S02]  /*1b30*/  IADD3 R28, P0, R44, R71, RZ ;  /* 0x000000472c1c7210 */ /* 0x000fe40007f1e0ff */
[----:B------:R-:W-:Y:S01]  /*1b40*/  PRMT R34, RZ, 0x7610, R34 ;  /* 0x00007610ff227816 */ /* 0x000fe20000000022 */
[C---:B------:R-:W-:Y:S02]  /*1b50*/  IMAD.X R47, R45.reuse, 0x1, R79, P1 ;  /* 0x000000012d2f7824 */ /* 0x040fe400008e064f */
[----:B------:R-:W-:Y:S01]  /*1b60*/  IMAD.X R29, R45, 0x1, R77, P0 ;  /* 0x000000012d1d7824 */ /* 0x000fe200000e064d */
[----:B-1----:R-:W-:-:S03]  /*1b70*/  PRMT R36, RZ, 0x7610, R36 ;  /* 0x00007610ff247816 */ /* 0x002fc60000000024 */
[----:B------:R1:W4:Y:S04]  /*1b80*/  @!P2 LDG.E.U16 R34, [R46.64] ;  /* 0x000000062e22a981 */ /* 0x000328000c1e1500 */
[----:B------:R5:W4:Y:S04]  /*1b90*/  @!P3 LDG.E.U16 R36, [R28.64] ;  /* 0x000000061c24b981 */ /* 0x000b28000c1e1500 */
[----:B------:R-:W-:Y:S01]  /*1ba0*/  BAR.SYNC.DEFER_BLOCKING 0x0 ;  /* 0x0000000000007b1d */ /* 0x000fe20000010000 */
[----:B------:R-:W-:Y:S01]  /*1bb0*/  ISETP.GE.AND P0, PT, R4, UR4, PT ;  /* 0x0000000404007c0c */ /* 0x000fe2000bf06270 */
[----:B-1----:R-:W-:Y:S01]  /*1bc0*/  IMAD.MOV.U32 R47, RZ, RZ, R52 ;  /* 0x000000ffff2f7224 */ /* 0x002fe200078e0034 */
[----:B0-----:R-:W-:Y:S01]  /*1bd0*/  PRMT R38, RZ, 0x7610, R38 ;  /* 0x00007610ff267816 */ /* 0x001fe20000000026 */
[----:B------:R-:W-:Y:S01]  /*1be0*/  IMAD.WIDE R52, R15, 0x2, R50 ;  /* 0x000000020f347825 */ /* 0x000fe200078e0232 */
[----:B------:R-:W-:-:S03]  /*1bf0*/  PRMT R78, RZ, 0x7610, R78 ;  /* 0x00007610ff4e7816 */ /* 0x000fc6000000004e */
[--C-:B------:R-:W-:Y:S01]  /*1c00*/  IMAD.MOV.U32 R46, RZ, RZ, R31.reuse ;  /* 0x000000ffff2e7224 */ /* 0x100fe200078e001f */
[----:B------:R-:W-:Y:S01]  /*1c10*/  PRMT R31, RZ, 0x7610, R31 ;  /* 0x00007610ff1f7816 */ /* 0x000fe2000000001f */
[----:B------:R-:W-:-:S04]  /*1c20*/  IMAD.WIDE R54, R15, 0x2, R48 ;  /* 0x000000020f367825 */ /* 0x000fc800078e0230 */
[----:B------:R-:W-:Y:S01]  /*1c30*/  IMAD.WIDE R56, R15, 0x2, R46 ;  /* 0x000000020f387825 */ /* 0x000fe200078e022e */
[----:B------:R-:W-:Y:S01]  /*1c40*/  PRMT R91, RZ, 0x7610, R91 ;  /* 0x00007610ff5b7816 */ /* 0x000fe2000000005b */
[----:B------:R0:W4:Y:S04]  /*1c50*/  @!P0 LDG.E.U16 R38, [R52.64] ;  /* 0x0000000634268981 */ /* 0x000128000c1e1500 */
[----:B------:R1:W4:Y:S04]  /*1c60*/  @!P0 LDG.E.U16 R31, [R54.64] ;  /* 0x00000006361f8981 */ /* 0x000328000c1e1500 */
[----:B------:R5:W4:Y:S01]  /*1c70*/  @!P0 LDG.E.U16 R78, [R56.64] ;  /* 0x00000006384e8981 */ /* 0x000b22000c1e1500 */
[----:B0-----:R-:W-:-:S02]  /*1c80*/  IMAD.MOV.U32 R52, RZ, RZ, R22 ;  /* 0x000000ffff347224 */ /* 0x001fc400078e0016 */
[----:B------:R-:W-:Y:S02]  /*1c90*/  IMAD.MOV.U32 R53, RZ, RZ, R23 ;  /* 0x000000ffff357224 */ /* 0x000fe400078e0017 */
[----:B-1----:R-:W-:Y:S02]  /*1ca0*/  IMAD.MOV.U32 R54, RZ, RZ, R35 ;  /* 0x000000ffff367224 */ /* 0x002fe400078e0023 */
[----:B------:R-:W-:Y:S02]  /*1cb0*/  IMAD.MOV.U32 R55, RZ, RZ, R80 ;  /* 0x000000ffff377224 */ /* 0x000fe400078e0050 */
[----:B------:R-:W-:Y:S01]  /*1cc0*/  IMAD.WIDE R92, R15, 0x2, R52 ;  /* 0x000000020f5c7825 */ /* 0x000fe200078e0234 */
[----:B------:R-:W-:-:S03]  /*1cd0*/  PRMT R80, RZ, 0x7610, R80 ;  /* 0x00007610ff507816 */ /* 0x000fc60000000050 */
[----:B-----5:R-:W-:Y:S01]  /*1ce0*/  IMAD.MOV.U32 R56, RZ, RZ, R33 ;  /* 0x000000ffff387224 */ /* 0x020fe200078e0021 */
[----:B------:R-:W-:Y:S01]  /*1cf0*/  PRMT R89, RZ, 0x7610, R89 ;  /* 0x00007610ff597816 */ /* 0x000fe20000000059 */
[----:B------:R-:W-:Y:S01]  /*1d00*/  IMAD.MOV.U32 R57, RZ, RZ, R84 ;  /* 0x000000ffff397224 */ /* 0x000fe200078e0054 */
[----:B------:R0:W5:Y:S01]  /*1d10*/  @!P0 LDG.E.U16 R91, [R92.64] ;  /* 0x000000065c5b8981 */ /* 0x000162000c1e1500 */
[----:B------:R-:W-:Y:S01]  /*1d20*/  IMAD.WIDE R28, R15, 0x2, R54 ;  /* 0x000000020f1c7825 */ /* 0x000fe200078e0236 */
[----:B------:R-:W-:-:S03]  /*1d30*/  PRMT R88, RZ, 0x7610, R88 ;  /* 0x00007610ff587816 */ /* 0x000fc60000000058 */
[C---:B------:R-:W-:Y:S01]  /*1d40*/  IMAD.WIDE R22, R15.reuse, 0x2, R56 ;  /* 0x000000020f167825 */ /* 0x040fe200078e0238 */
[----:B------:R1:W5:Y:S01]  /*1d50*/  @!P0 LDG.E.U16 R80, [R28.64] ;  /* 0x000000061c508981 */ /* 0x000362000c1e1500 */
[----:B------:R-:W-:Y:S02]  /*1d60*/  PRMT R90, RZ, 0x7610, R90 ;  /* 0x00007610ff5a7816 */ /* 0x000fe4000000005a */
[C---:B0-----:R-:W-:Y:S01]  /*1d70*/  IMAD.WIDE R92, R15.reuse, 0x2, R58 ;  /* 0x000000020f5c7825 */ /* 0x041fe200078e023a */
[----:B------:R0:W5:Y:S04]  /*1d80*/  @!P0 LDG.E.U16 R89, [R22.64] ;  /* 0x0000000616598981 */ /* 0x000168000c1e1500 */
[----:B------:R0:W5:Y:S01]  /*1d90*/  @!P0 LDG.E.U16 R88, [R92.64] ;  /* 0x000000065c588981 */ /* 0x000162000c1e1500 */
[----:B-1----:R-:W-:Y:S01]  /*1da0*/  IMAD.WIDE R28, R15, 0x2, R60 ;  /* 0x000000020f1c7825 */ /* 0x002fe200078e023c */
[----:B0-----:R-:W-:-:S03]  /*1db0*/  PRMT R23, RZ, 0x7610, R23 ;  /* 0x00007610ff177816 */ /* 0x001fc60000000017 */
[----:B------:R-:W-:Y:S01]  /*1dc0*/  IMAD.MOV.U32 R84, RZ, RZ, R76 ;  /* 0x000000ffff547224 */ /* 0x000fe200078e004c */
[----:B------:R0:W5:Y:S01]  /*1dd0*/  @!P0 LDG.E.U16 R90, [R28.64] ;  /* 0x000000061c5a8981 */ /* 0x000162000c1e1500 */
[C---:B------:R-:W-:Y:S01]  /*1de0*/  IMAD.WIDE R92, R15.reuse, 0x2, R64 ;  /* 0x000000020f5c7825 */ /* 0x040fe200078e0240 */
[----:B------:R-:W-:Y:S02]  /*1df0*/  PRMT R22, RZ, 0x7610, R22 ;  /* 0x00007610ff167816 */ /* 0x000fe40000000016 */
[----:B------:R-:W-:Y:S02]  /*1e00*/  PRMT R76, RZ, 0x7610, R76 ;  /* 0x00007610ff4c7816 */ /* 0x000fe4000000004c */
[----:B------:R1:W5:Y:S01]  /*1e10*/  @!P0 LDG.E.U16 R23, [R92.64] ;  /* 0x000000065c178981 */ /* 0x000362000c1e1500 */
[----:B0-----:R-:W-:Y:S01]  /*1e20*/  IMAD.WIDE R28, R15, 0x2, R62 ;  /* 0x000000020f1c7825 */ /* 0x001fe200078e023e */
[----:B------:R-:W-:-:S04]  /*1e30*/  PRMT R33, RZ, 0x7610, R33 ;  /* 0x00007610ff217816 */ /* 0x000fc80000000021 */
[----:B------:R0:W5:Y:S01]  /*1e40*/  @!P0 LDG.E.U16 R22, [R28.64] ;  /* 0x000000061c168981 */ /* 0x000162000c1e1500 */
[----:B-1----:R-:W-:Y:S01]  /*1e50*/  IMAD.WIDE R92, R15, 0x2, R84 ;  /* 0x000000020f5c7825 */ /* 0x002fe200078e0254 */
[----:B------:R-:W-:-:S04]  /*1e60*/  PRMT R35, RZ, 0x7610, R35 ;  /* 0x00007610ff237816 */ /* 0x000fc80000000023 */
[----:B------:R1:W5:Y:S01]  /*1e70*/  @!P0 LDG.E.U16 R76, [R92.64] ;  /* 0x000000065c4c8981 */ /* 0x000362000c1e1500 */
[----:B0-----:R-:W-:Y:S01]  /*1e80*/  IMAD.WIDE R28, R15, 0x2, R66 ;  /* 0x000000020f1c7825 */ /* 0x001fe200078e0242 */
[----:B------:R-:W-:-:S04]  /*1e90*/  PRMT R37, RZ, 0x7610, R37 ;  /* 0x00007610ff257816 */ /* 0x000fc80000000025 */
[----:B------:R0:W5:Y:S01]  /*1ea0*/  @!P0 LDG.E.U16 R33, [R28.64] ;  /* 0x000000061c218981 */ /* 0x000162000c1e1500 */
[----:B-1----:R-:W-:Y:S02]  /*1eb0*/  IMAD.MOV.U32 R92, RZ, RZ, R20 ;  /* 0x000000ffff5c7224 */ /* 0x002fe400078e0014 */
[----:B------:R-:W-:Y:S02]  /*1ec0*/  IMAD.MOV.U32 R93, RZ, RZ, R21 ;  /* 0x000000ffff5d7224 */ /* 0x000fe400078e0015 */
[----:B------:R-:W-:Y:S02]  /*1ed0*/  IMAD.MOV.U32 R86, RZ, RZ, R74 ;  /* 0x000000ffff567224 */ /* 0x000fe400078e004a */
[----:B------:R-:W-:-:S04]  /*1ee0*/  IMAD.WIDE R20, R15, 0x2, R92 ;  /* 0x000000020f147825 */ /* 0x000fc800078e025c */
[----:B0-----:R-:W-:Y:S01]  /*1ef0*/  IMAD.WIDE R28, R15, 0x2, R68 ;  /* 0x000000020f1c7825 */ /* 0x001fe200078e0244 */
[----:B------:R-:W-:Y:S01]  /*1f00*/  PRMT R74, RZ, 0x7610, R74 ;  /* 0x00007610ff4a7816 */ /* 0x000fe2000000004a */
[----:B------:R0:W5:Y:S01]  /*1f10*/  @!P0 LDG.E.U16 R37, [R20.64] ;  /* 0x0000000614258981 */ /* 0x000162000c1e1500 */
[----:B------:R-:W-:-:S03]  /*1f20*/  PRMT R39, RZ, 0x7610, R39 ;  /* 0x00007610ff277816 */ /* 0x000fc60000000027 */
[----:B------:R1:W5:Y:S01]  /*1f30*/  @!P0 LDG.E.U16 R35, [R28.64] ;  /* 0x000000061c238981 */ /* 0x000362000c1e1500 */
[----:B0-----:R-:W-:-:S04]  /*1f40*/  IMAD.WIDE R20, R15, 0x2, R82 ;  /* 0x000000020f147825 */ /* 0x001fc800078e0252 */
[----:B-1----:R-:W-:Y:S01]  /*1f50*/  IMAD.WIDE R28, R15, 0x2, R86 ;  /* 0x000000020f1c7825 */ /* 0x002fe200078e0256 */
[----:B------:R-:W5:Y:S04]  /*1f60*/  @!P0 LDG.E.U16 R39, [R20.64] ;  /* 0x0000000614278981 */ /* 0x000f68000c1e1500 */
[----:B------:R-:W5:Y:S01]  /*1f70*/  @!P0 LDG.E.U16 R74, [R28.64] ;  /* 0x000000061c4a8981 */ /* 0x000f62000c1e1500 */
[----:B------:R-:W-:-:S04]  /*1f80*/  IADD3 R72, R72, -0x1, RZ ;  /* 0xffffffff48487810 */ /* 0x000fc80007ffe0ff */
[----:B------:R-:W-:Y:S01]  /*1f90*/  ISETP.NE.U32.AND P0, PT, R72, RZ, PT ;  /* 0x000000ff4800720c */ /* 0x000fe20003f05070 */
[----:B------:R-:W-:Y:S01]  /*1fa0*/  IMAD.WIDE R84, R16, 0x2, R84 ;  /* 0x0000000210547825 */ /* 0x000fe200078e0254 */
[----:B------:R-:W-:-:S03]  /*1fb0*/  UIADD3 UR4, UR4, -0x20, URZ ;  /* 0xffffffe004047890 */ /* 0x000fc6000fffe03f */
[----:B------:R-:W-:-:S04]  /*1fc0*/  IMAD.WIDE R52, R16, 0x2, R52 ;  /* 0x0000000210347825 */ /* 0x000fc800078e0234 */
        /* <DEDUP_REMOVED lines=8> */
[----:B------:R-:W-:Y:S01]  /*2050*/  IMAD.WIDE R62, R16, 0x2, R62 ;  /* 0x00000002103e7825 */ /* 0x000fe200078e023e */
[----:B--2---:R-:W-:Y:S04]  /*2060*/  STS.U16 [R9+0x1100], R32 ;  /* 0x0011002009007388 */ /* 0x004fe80000000400 */
[----:B---3--:R-:W-:Y:S04]  /*2070*/  STS.U16 [R9+0x1000], R30 ;  /* 0x0010001e09007388 */ /* 0x008fe80000000400 */
[----:B----4-:R-:W-:Y:S04]  /*2080*/  STS.U16 [R9+0x1200], R34 ;  /* 0x0012002209007388 */ /* 0x010fe80000000400 */
[----:B------:R-:W-:Y:S04]  /*2090*/  STS.U16 [R9+0x1300], R36 ;  /* 0x0013002409007388 */ /* 0x000fe80000000400 */
[----:B------:R-:W-:Y:S04]  /*20a0*/  STS.U16 [R9], R38 ;  /* 0x0000002609007388 */ /* 0x000fe80000000400 */
[----:B------:R-:W-:Y:S04]  /*20b0*/  STS.U16 [R9+0x200], R78 ;  /* 0x0002004e09007388 */ /* 0x000fe80000000400 */
[----:B-----5:R-:W-:Y:S04]  /*20c0*/  STS.U16 [R9+0x400], R80 ;  /* 0x0004005009007388 */ /* 0x020fe80000000400 */
[----:B------:R-:W-:Y:S04]  /*20d0*/  STS.U16 [R9+0x600], R90 ;  /* 0x0006005a09007388 */ /* 0x000fe80000000400 */
[----:B------:R-:W-:Y:S04]  /*20e0*/  STS.U16 [R9+0x800], R22 ;  /* 0x0008001609007388 */ /* 0x000fe80000000400 */
[----:B------:R0:W-:Y:S04]  /*20f0*/  STS.U16 [R9+0xc00], R76 ;  /* 0x000c004c09007388 */ /* 0x0001e80000000400 */
[----:B------:R-:W-:Y:S04]  /*2100*/  STS.U16 [R9+0xa00], R33 ;  /* 0x000a002109007388 */ /* 0x000fe80000000400 */
[----:B------:R-:W-:Y:S04]  /*2110*/  STS.U16 [R9+0xe00], R37 ;  /* 0x000e002509007388 */ /* 0x000fe80000000400 */
[----:B------:R-:W-:Y:S04]  /*2120*/  STS.U16 [R70+0x100], R31 ;  /* 0x0001001f46007388 */ /* 0x000fe80000000400 */
[----:B------:R-:W-:Y:S04]  /*2130*/  STS.U16 [R70+0x300], R89 ;  /* 0x0003005946007388 */ /* 0x000fe80000000400 */
[----:B------:R-:W-:Y:S04]  /*2140*/  STS.U16 [R70+0x500], R91 ;  /* 0x0005005b46007388 */ /* 0x000fe80000000400 */
[----:B------:R-:W-:Y:S04]  /*2150*/  STS.U16 [R70+0x700], R88 ;  /* 0x0007005846007388 */ /* 0x000fe80000000400 */
[----:B------:R-:W-:Y:S04]  /*2160*/  STS.U16 [R70+0x900], R23 ;  /* 0x0009001746007388 */ /* 0x000fe80000000400 */
[----:B------:R-:W-:Y:S04]  /*2170*/  STS.U16 [R70+0xb00], R35 ;  /* 0x000b002346007388 */ /* 0x000fe80000000400 */
[----:B------:R1:W-:Y:S04]  /*2180*/  STS.U16 [R70+0xd00], R74 ;  /* 0x000d004a46007388 */ /* 0x0003e80000000400 */
[----:B------:R-:W-:Y:S04]  /*2190*/  STS.U16 [R70+0xf00], R39 ;  /* 0x000f002746007388 */ /* 0x000fe80000000400 */
[----:B------:R-:W-:Y:S06]  /*21a0*/  BAR.SYNC.DEFER_BLOCKING 0x0 ;  /* 0x0000000000007b1d */ /* 0x000fec0000010000 */
[----:B------:R-:W-:Y:S04]  /*21b0*/  LDSM.16.MT88.4 R32, [R11+0x1000] ;  /* 0x001000000b20783b */ /* 0x000fe80000004200 */
[----:B------:R-:W2:Y:S04]  /*21c0*/  LDSM.16.M88.4 R20, [R10] ;  /* 0x000000000a14783b */ /* 0x000ea80000000200 */
[----:B------:R-:W3:Y:S04]  /*21d0*/  LDSM.16.M88.4 R36, [R10+0x800] ;  /* 0x000800000a24783b */ /* 0x000ee80000000200 */
[----:B------:R-:W4:Y:S01]  /*21e0*/  LDSM.16.MT88.4 R28, [R11+0x1200] ;  /* 0x001200000b1c783b */ /* 0x000f220000004200 */
[----:B0-----:R-:W-:-:S02]  /*21f0*/  IMAD.MOV.U32 R76, RZ, RZ, R84 ;  /* 0x000000ffff4c7224 */ /* 0x001fc400078e0054 */
[----:B-1----:R-:W-:Y:S02]  /*2200*/  IMAD.MOV.U32 R74, RZ, RZ, R86 ;  /* 0x000000ffff4a7224 */ /* 0x002fe400078e0056 */
[C---:B------:R-:W-:Y:S01]  /*2210*/  IMAD.WIDE R58, R16.reuse, 0x2, R58 ;  /* 0x00000002103a7825 */ /* 0x040fe200078e023a */
[C---:B--2---:R-:W-:Y:S08]  /*2220*/  HMMA.16816.F32.BF16 R40, R32.reuse, R20, R40 ;  /* 0x000000142028723c */ /* 0x044ff00000041828 */
[----:B---3--:R-:W-:Y:S01]  /*2230*/  HMMA.16816.F32.BF16 R24, R32, R36, R24 ;  /* 0x000000242018723c */ /* 0x008fe20000041818 */
[----:B------:R-:W-:-:S04]  /*2240*/  IMAD.WIDE R20, R16, 0x2, R92 ;  /* 0x0000000210147825 */ /* 0x000fc800078e025c */
[----:B------:R-:W-:-:S04]  /*2250*/  IMAD.WIDE R60, R16, 0x2, R60 ;  /* 0x00000002103c7825 */ /* 0x000fc800078e023c */
[----:B------:R-:W-:Y:S02]  /*2260*/  IMAD.MOV.U32 R35, RZ, RZ, R54 ;  /* 0x000000ffff237224 */ /* 0x000fe400078e0036 */
[----:B------:R-:W-:Y:S02]  /*2270*/  IMAD.MOV.U32 R80, RZ, RZ, R55 ;  /* 0x000000ffff507224 */ /* 0x000fe400078e0037 */
[----:B------:R-:W-:-:S03]  /*2280*/  IMAD.MOV.U32 R33, RZ, RZ, R56 ;  /* 0x000000ffff217224 */ /* 0x000fc600078e0038 */
[----:B----4-:R-:W-:Y:S01]  /*2290*/  HMMA.16816.F32.BF16 R40, R28, R22, R40 ;  /* 0x000000161c28723c */ /* 0x010fe20000041828 */
[----:B------:R-:W-:Y:S02]  /*22a0*/  IMAD.MOV.U32 R84, RZ, RZ, R57 ;  /* 0x000000ffff547224 */ /* 0x000fe400078e0039 */
[----:B------:R-:W-:-:S05]  /*22b0*/  IMAD.WIDE R48, R16, 0x2, R48 ;  /* 0x0000000210307825 */ /* 0x000fca00078e0230 */
[----:B------:R-:W-:Y:S01]  /*22c0*/  HMMA.16816.F32.BF16 R24, R28, R38, R24 ;  /* 0x000000261c18723c */ /* 0x000fe20000041818 */
[----:B------:R-:W-:Y:S02]  /*22d0*/  IMAD.MOV.U32 R22, RZ, RZ, R52 ;  /* 0x000000ffff167224 */ /* 0x000fe400078e0034 */
[----:B------:R-:W-:Y:S02]  /*22e0*/  IMAD.MOV.U32 R23, RZ, RZ, R53 ;  /* 0x000000ffff177224 */ /* 0x000fe400078e0035 */
[----:B------:R-:W-:Y:S02]  /*22f0*/  IMAD.MOV.U32 R52, RZ, RZ, R47 ;  /* 0x000000ffff347224 */ /* 0x000fe400078e002f */
[----:B------:R-:W-:Y:S02]  /*2300*/  IMAD.MOV.U32 R31, RZ, RZ, R46 ;  /* 0x000000ffff1f7224 */ /* 0x000fe400078e002e */
[----:B------:R-:W-:-:S04]  /*2310*/  IMAD.WIDE R50, R16, 0x2, R50 ;  /* 0x0000000210327825 */ /* 0x000fc800078e0232 */
[----:B------:R-:W-:Y:S01]  /*2320*/  IMAD.WIDE R44, R17, 0x2, R44 ;  /* 0x00000002112c7825 */ /* 0x000fe200078e022c */
[----:B------:R-:W-:Y:S05]  /*2330*/  @P0 BRA `(.L_x_1) ;  /* 0xfffff72000000947 */ /* 0x000fea000383ffff */
[----:B------:R-:W-:-:S05]  /*2340*/  NOP ;  /* 0x0000000000007918 */ /* 0x000fca0000000000 */
[----:B------:R-:W-:Y:S02]  /*2350*/  F2FP.BF16.PACK_AB R27, R27, R43 ;  /* 0x0000002b1b1b723e */ /* 0x000fe400000010ff */
[----:B------:R-:W-:Y:S02]  /*2360*/  F2FP.BF16.PACK_AB R26, R26, R42 ;  /* 0x0000002a1a1a723e */ /* 0x000fe400000010ff */
[----:B------:R-:W-:Y:S02]  /*2370*/  F2FP.BF16.PACK_AB R25, R25, R41 ;  /* 0x000000291919723e */ /* 0x000fe400000010ff */
[----:B------:R-:W-:Y:S02]  /*2380*/  F2FP.BF16.PACK_AB R24, R24, R40 ;  /* 0x000000281818723e */ /* 0x000fe400000010ff */
.L_x_0:
[----:B------:R-:W-:Y:S01]  /*2390*/  BAR.SYNC.DEFER_BLOCKING 0x0 ;  /* 0x0000000000007b1d */ /* 0x000fe20000010000 */
[----:B------:R-:W-:Y:S01]  /*23a0*/  IMAD.SHL.U32 R3, R3, 0x4, RZ ;  /* 0x0000000403037824 */ /* 0x000fe200078e00ff */
[----:B------:R-:W-:Y:S01]  /*23b0*/  LOP3.LUT R10, R7, 0x1c, R0, 0xf8, !PT ;  /* 0x0000001c070a7812 */ /* 0x000fe200078ef800 */
[----:B------:R-:W-:Y:S01]  /*23c0*/  IMAD.MOV.U32 R15, RZ, RZ, c[0x0][0x198] ;  /* 0x00006600ff0f7624 */ /* 0x000fe200078e00ff */
[----:B------:R-:W-:-:S02]  /*23d0*/  LOP3.LUT R9, R6, 0x600, RZ, 0xc0, !PT ;  /* 0x0000060006097812 */ /* 0x000fc400078ec0ff */
[----:B------:R-:W-:Y:S02]  /*23e0*/  LOP3.LUT R7, R10, R3, RZ, 0xfc, !PT ;  /* 0x000000030a077212 */ /* 0x000fe400078efcff */
[----:B------:R-:W-:Y:S01]  /*23f0*/  ISETP.GE.AND P0, PT, R2, c[0x0][0x178], PT ;  /* 0x00005e0002007a0c */ /* 0x000fe20003f06270 */
[----:B------:R-:W-:Y:S01]  /*2400*/  IMAD R3, R4, 0x4, R9 ;  /* 0x0000000404037824 */ /* 0x000fe200078e0209 */
[C---:B------:R-:W-:Y:S01]  /*2410*/  LOP3.LUT R4, R7.reuse, 0x40, RZ, 0x3c, !PT ;  /* 0x0000004007047812 */ /* 0x040fe200078e3cff */
[----:B------:R-:W-:Y:S01]  /*2420*/  IMAD R2, R2, c[0x0][0x194], RZ ;  /* 0x0000650002027a24 */ /* 0x000fe200078e02ff */
[C---:B------:R-:W-:Y:S02]  /*2430*/  LOP3.LUT R9, R7.reuse, 0x20, RZ, 0x3c, !PT ;  /* 0x0000002007097812 */ /* 0x040fe400078e3cff */
[----:B------:R-:W-:Y:S02]  /*2440*/  LOP3.LUT R6, R7, 0x60, RZ, 0x3c, !PT ;  /* 0x0000006007067812 */ /* 0x000fe400078e3cff */
[----:B------:R-:W-:-:S02]  /*2450*/  LOP3.LUT R10, R3, 0x60, R0, 0x78, !PT ;  /* 0x00000060030a7812 */ /* 0x000fc400078e7800 */
[----:B------:R-:W-:Y:S02]  /*2460*/  LOP3.LUT R3, R8, R5, RZ, 0xfc, !PT ;  /* 0x0000000508037212 */ /* 0x000fe400078efcff */
[C---:B------:R-:W-:Y:S02]  /*2470*/  LEA R17, P2, R2.reuse, c[0x0][0x170], 0x1 ;  /* 0x00005c0002117a11 */ /* 0x040fe400078408ff */
[----:B------:R-:W-:Y:S01]  /*2480*/  ISETP.LT.AND P1, PT, R3, c[0x0][0x17c], !P0 ;  /* 0x00005f0003007a0c */ /* 0x000fe20004721270 */
[----:B------:R0:W-:Y:S01]  /*2490*/  STS [R7], R24 ;  /* 0x0000001807007388 */ /* 0x0001e20000000800 */
[----:B------:R-:W-:Y:S02]  /*24a0*/  LEA.HI.X.SX32 R18, R2, c[0x0][0x174], 0x1, P2 ;  /* 0x00005d0002127a11 */ /* 0x000fe400010f0eff */
[----:B------:R-:W-:Y:S01]  /*24b0*/  LEA.HI R0, R0, R8, RZ, 0x1c ;  /* 0x0000000800007211 */ /* 0x000fe200078fe0ff */
[----:B------:R1:W-:Y:S01]  /*24c0*/  STS [R4+0x400], R25 ;  /* 0x0004001904007388 */ /* 0x0003e20000000800 */
[----:B------:R-:W-:-:S02]  /*24d0*/  LOP3.LUT R13, R8, 0x30, R5, 0xfe, !PT ;  /* 0x00000030080d7812 */ /* 0x000fc400078efe05 */
[--C-:B------:R-:W-:Y:S01]  /*24e0*/  LOP3.LUT R11, R8, 0x20, R5.reuse, 0xfe, !PT ;  /* 0x00000020080b7812 */ /* 0x100fe200078efe05 */
[----:B------:R2:W-:Y:S01]  /*24f0*/  STS [R9+0x200], R26 ;  /* 0x0002001a09007388 */ /* 0x0005e20000000800 */
[----:B------:R-:W-:Y:S01]  /*2500*/  IADD3 R0, R0, 0x38, RZ ;  /* 0x0000003800007810 */ /* 0x000fe20007ffe0ff */
[----:B0-----:R-:W-:Y:S02]  /*2510*/  IMAD R7, R3, c[0x0][0x198], RZ ;  /* 0x0000660003077a24 */ /* 0x001fe400078e02ff */
[----:B------:R0:W-:Y:S01]  /*2520*/  STS [R6+0x600], R27 ;  /* 0x0006001b06007388 */ /* 0x0001e20000000800 */
[----:B-1----:R-:W-:Y:S01]  /*2530*/  LOP3.LUT R4, R8, 0x28, R5, 0xfe, !PT ;  /* 0x0000002808047812 */ /* 0x002fe200078efe05 */
[----:B------:R-:W-:Y:S02]  /*2540*/  IMAD R12, R15, 0x20, R7 ;  /* 0x000000200f0c7824 */ /* 0x000fe400078e0207 */
[----:B------:R-:W-:Y:S01]  /*2550*/  BAR.SYNC.DEFER_BLOCKING 0x0 ;  /* 0x0000000000007b1d */ /* 0x000fe20000010000 */
[----:B------:R-:W-:Y:S01]  /*2560*/  LEA R2, P2, R7, R17, 0x1 ;  /* 0x0000001107027211 */ /* 0x000fe200078408ff */
[----:B------:R-:W-:Y:S01]  /*2570*/  IMAD R16, R0, c[0x0][0x198], RZ ;  /* 0x0000660000107a24 */ /* 0x000fe200078e02ff */
[----:B--2---:R-:W-:Y:S01]  /*2580*/  LOP3.LUT R9, R8, 0x8, R5, 0xfe, !PT ;  /* 0x0000000808097812 */ /* 0x004fe200078efe05 */
[----:B------:R-:W-:Y:S01]  /*2590*/  IMAD R14, R15, 0x8, R12 ;  /* 0x000000080f0e7824 */ /* 0x000fe200078e020c */
[----:B------:R-:W-:-:S02]  /*25a0*/  LEA.HI.X.SX32 R3, R7, R18, 0x1, P2 ;  /* 0x0000001207037211 */ /* 0x000fc400010f0eff */
[C-C-:B0-----:R-:W-:Y:S01]  /*25b0*/  LOP3.LUT R6, R8.reuse, 0x18, R5.reuse, 0xfe, !PT ;  /* 0x0000001808067812 */ /* 0x141fe200078efe05 */
[----:B------:R-:W-:Y:S01]  /*25c0*/  IMAD R15, R15, 0x8, R14 ;  /* 0x000000080f0f7824 */ /* 0x000fe200078e020e */
[----:B------:R-:W-:Y:S01]  /*25d0*/  LOP3.LUT R8, R8, 0x10, R5, 0xfe, !PT ;  /* 0x0000001008087812 */ /* 0x000fe200078efe05 */
[C---:B------:R-:W-:Y:S01]  /*25e0*/  IMAD R5, R9.reuse, c[0x0][0x198], RZ ;  /* 0x0000660009057a24 */ /* 0x040fe200078e02ff */
[----:B------:R-:W-:Y:S01]  /*25f0*/  ISETP.LT.AND P3, PT, R9, c[0x0][0x17c], !P0 ;  /* 0x00005f0009007a0c */ /* 0x000fe20004761270 */
[----:B------:R-:W-:Y:S01]  /*2600*/  IMAD R9, R6, c[0x0][0x198], RZ ;  /* 0x0000660006097a24 */ /* 0x000fe200078e02ff */
[----:B------:R-:W-:Y:S02]  /*2610*/  ISETP.LT.AND P2, PT, R4, c[0x0][0x17c], !P0 ;  /* 0x00005f0004007a0c */ /* 0x000fe40004741270 */
[C---:B------:R-:W-:Y:S01]  /*2620*/  ISETP.LT.AND P5, PT, R8.reuse, c[0x0][0x17c], !P0 ;  /* 0x00005f0008007a0c */ /* 0x040fe200047a1270 */
[----:B------:R-:W-:Y:S01]  /*2630*/  IMAD R8, R8, c[0x0][0x198], RZ ;  /* 0x0000660008087a24 */ /* 0x000fe200078e02ff */
[----:B------:R-:W-:Y:S01]  /*2640*/  ISETP.LT.AND P4, PT, R6, c[0x0][0x17c], !P0 ;  /* 0x00005f0006007a0c */ /* 0x000fe20004781270 */
[----:B------:R-:W0:Y:S04]  /*2650*/  LDS R19, [R10] ;  /* 0x000000000a137984 */ /* 0x000e280000000800 */
[----:B------:R-:W1:Y:S04]  /*2660*/  LDS R21, [R10+0x80] ;  /* 0x000080000a157984 */ /* 0x000e680000000800 */
[----:B------:R-:W2:Y:S04]  /*2670*/  LDS R23, [R10+0x100] ;  /* 0x000100000a177984 */ /* 0x000ea80000000800 */
[----:B------:R3:W4:Y:S02]  /*2680*/  LDS R25, [R10+0x180] ;  /* 0x000180000a197984 */ /* 0x0007240000000800 */
[----:B---3--:R-:W-:-:S02]  /*2690*/  LEA R10, P6, R14, R17, 0x1 ;  /* 0x000000110e0a7211 */ /* 0x008fc400078c08ff */
[----:B0-----:R0:W-:Y:S01]  /*26a0*/  @P1 STG.E.U16 [R2.64], R19 ;  /* 0x0000001302001986 */ /* 0x0011e2000c101506 */
[----:B------:R-:W-:-:S04]  /*26b0*/  LEA R4, P1, R5, R17, 0x1 ;  /* 0x0000001105047211 */ /* 0x000fc800078208ff */
[----:B------:R-:W-:-:S05]  /*26c0*/  LEA.HI.X.SX32 R5, R5, R18, 0x1, P1 ;  /* 0x0000001205057211 */ /* 0x000fca00008f0eff */
[----:B-1----:R1:W-:Y:S01]  /*26d0*/  @P3 STG.E.U16 [R4.64], R21 ;  /* 0x0000001504003986 */ /* 0x0023e2000c101506 */
[CC--:B------:R-:W-:Y:S02]  /*26e0*/  LEA R6, P3, R9.reuse, R17.reuse, 0x1 ;  /* 0x0000001109067211 */ /* 0x0c0fe400078608ff */
[CC--:B0-----:R-:W-:Y:S02]  /*26f0*/  LEA R2, P1, R8.reuse, R17.reuse, 0x1 ;  /* 0x0000001108027211 */ /* 0x0c1fe400078208ff */
[-C--:B------:R-:W-:Y:S02]  /*2700*/  LEA.HI.X.SX32 R7, R9, R18.reuse, 0x1, P3 ;  /* 0x0000001209077211 */ /* 0x080fe400018f0eff */
[-C--:B------:R-:W-:Y:S02]  /*2710*/  LEA.HI.X.SX32 R3, R8, R18.reuse, 0x1, P1 ;  /* 0x0000001208037211 */ /* 0x080fe400008f0eff */
[C---:B------:R-:W-:Y:S02]  /*2720*/  LEA R8, P1, R12.reuse, R17, 0x1 ;  /* 0x000000110c087211 */ /* 0x040fe400078208ff */
[----:B------:R-:W-:Y:S01]  /*2730*/  ISETP.LT.AND P3, PT, R11, c[0x0][0x17c], !P0 ;  /* 0x00005f000b007a0c */ /* 0x000fe20004761270 */
[----:B--2---:R0:W-:Y:S01]  /*2740*/  @P5 STG.E.U16 [R2.64], R23 ;  /* 0x0000001702005986 */ /* 0x0041e2000c101506 */
[----:B------:R-:W-:-:S02]  /*2750*/  LEA.HI.X.SX32 R9, R12, R18, 0x1, P1 ;  /* 0x000000120c097211 */ /* 0x000fc400008f0eff */
[----:B-1----:R-:W-:Y:S01]  /*2760*/  LEA R4, P1, R15, R17, 0x1 ;  /* 0x000000110f047211 */ /* 0x002fe200078208ff */
[----:B----4-:R0:W-:Y:S01]  /*2770*/  @P4 STG.E.U16 [R6.64], R25 ;  /* 0x0000001906004986 */ /* 0x0101e2000c101506 */
[----:B------:R-:W-:Y:S02]  /*2780*/  PRMT R19, R19, 0x7632, R19 ;  /* 0x0000763213137816 */ /* 0x000fe40000000013 */
[-C--:B------:R-:W-:Y:S02]  /*2790*/  LEA.HI.X.SX32 R5, R15, R18.reuse, 0x1, P1 ;  /* 0x000000120f057211 */ /* 0x080fe400008f0eff */
[----:B------:R-:W-:Y:S02]  /*27a0*/  ISETP.LT.AND P1, PT, R13, c[0x0][0x17c], !P0 ;  /* 0x00005f000d007a0c */ /* 0x000fe40004721270 */
[----:B------:R-:W-:Y:S01]  /*27b0*/  ISETP.LT.AND P0, PT, R0, c[0x0][0x17c], !P0 ;  /* 0x00005f0000007a0c */ /* 0x000fe20004701270 */
[----:B------:R0:W-:Y:S01]  /*27c0*/  @P3 STG.E.U16 [R8.64], R19 ;  /* 0x0000001308003986 */ /* 0x0001e2000c101506 */
[----:B------:R-:W-:-:S02]  /*27d0*/  LEA.HI.X.SX32 R11, R14, R18, 0x1, P6 ;  /* 0x000000120e0b7211 */ /* 0x000fc400030f0eff */
[----:B------:R-:W-:Y:S02]  /*27e0*/  PRMT R21, R21, 0x7632, R21 ;  /* 0x0000763215157816 */ /* 0x000fe40000000015 */
[----:B------:R-:W-:Y:S02]  /*27f0*/  PRMT R0, R23, 0x7632, R0 ;  /* 0x0000763217007816 */ /* 0x000fe40000000000 */
[C---:B------:R-:W-:Y:S01]  /*2800*/  LEA R12, P6, R16.reuse, R17, 0x1 ;  /* 0x00000011100c7211 */ /* 0x040fe200078c08ff */
[----:B------:R0:W-:Y:S03]  /*2810*/  @P2 STG.E.U16 [R10.64], R21 ;  /* 0x000000150a002986 */ /* 0x0001e6000c101506 */
[----:B------:R-:W-:Y:S01]  /*2820*/  LEA.HI.X.SX32 R13, R16, R18, 0x1, P6 ;  /* 0x00000012100d7211 */ /* 0x000fe200030f0eff */
[----:B------:R0:W-:Y:S01]  /*2830*/  @P1 STG.E.U16 [R4.64], R0 ;  /* 0x0000000004001986 */ /* 0x0001e2000c101506 */
[----:B------:R-:W-:Y:S07]  /*2840*/  @!P0 EXIT ;  /* 0x000000000000894d */ /* 0x000fee0003800000 */
[----:B0-----:R-:W-:-:S05]  /*2850*/  PRMT R6, R25, 0x7632, R6 ;  /* 0x0000763219067816 */ /* 0x001fca0000000006 */
[----:B------:R-:W-:Y:S01]  /*2860*/  STG.E.U16 [R12.64], R6 ;  /* 0x000000060c007986 */ /* 0x000fe2000c101506 */
[----:B------:R-:W-:Y:S05]  /*2870*/  EXIT ;  /* 0x000000000000794d */ /* 0x000fea0003800000 */
.L_x_2:
[----:B------:R-:W-:-:S00]  /*2880*/  BRA `(.L_x_2) ;  /* 0xfffffff000007947 */ /* 0x000fc0000383ffff */
[----:B------:R-:W-:-:S00]  /*2890*/  NOP ;  /* 0x0000000000007918 */ /* 0x000fc00000000000 */
        /* <DEDUP_REMOVED lines=14> */
.L_x_3:


//--------------------- .nv.shared.matmul_kernel  --------------------------
	.section	.nv.shared.matmul_kernel,"aw",@nobits
	.sectionflags	@""
	.align	16
